//
// Generated by NVIDIA NVVM Compiler
//
// Compiler Build ID: CL-36424714
// Cuda compilation tools, release 13.0, V13.0.88
// Based on NVVM 20.0.0
//

.version 9.0
.target sm_100
.address_size 64

	// .globl	_ZN5check23matrix_set_value_kernelEPfiiif
.extern .func  (.param .b32 func_retval0) vprintf
(
	.param .b64 vprintf_param_0,
	.param .b64 vprintf_param_1
)
;
.global .align 1 .b8 $str[25] = {77, 97, 116, 114, 105, 120, 32, 83, 97, 109, 101, 32, 67, 104, 101, 99, 107, 105, 110, 103, 46, 46, 46, 32};
.global .align 1 .b8 $str$1[52] = {124, 124, 32, 78, 111, 32, 83, 97, 109, 101, 32, 91, 37, 100, 93, 32, 124, 32, 91, 37, 100, 93, 91, 37, 100, 93, 32, 124, 124, 32, 109, 97, 116, 49, 32, 61, 32, 37, 102, 44, 32, 109, 97, 116, 50, 32, 61, 32, 37, 102, 10};
.global .align 1 .b8 $str$2[12] = {124, 124, 32, 83, 97, 109, 101, 32, 124, 124, 10};
.global .align 1 .b8 $str$3[51] = {10, 61, 61, 61, 32, 77, 97, 116, 114, 105, 120, 32, 68, 105, 115, 112, 108, 97, 121, 32, 64, 32, 66, 97, 116, 99, 104, 32, 37, 100, 44, 32, 91, 37, 100, 58, 37, 100, 93, 91, 37, 100, 58, 37, 100, 93, 61, 61, 61, 10};
.global .align 1 .b8 $str$4[6] = {37, 46, 50, 102, 9};
.global .align 1 .b8 $str$5[2] = {10};
.global .align 1 .b8 $str$6[24] = {61, 61, 61, 32, 68, 105, 115, 112, 108, 97, 121, 32, 79, 118, 101, 114, 32, 61, 61, 61, 61, 10, 10};
.global .align 4 .b8 __cudart_i2opi_f[24] = {65, 144, 67, 60, 153, 149, 98, 219, 192, 221, 52, 245, 209, 87, 39, 252, 41, 21, 68, 78, 110, 131, 249, 162};

.visible .entry _ZN5check23matrix_set_value_kernelEPfiiif(
	.param .u64 .ptr .align 1 _ZN5check23matrix_set_value_kernelEPfiiif_param_0,
	.param .u32 _ZN5check23matrix_set_value_kernelEPfiiif_param_1,
	.param .u32 _ZN5check23matrix_set_value_kernelEPfiiif_param_2,
	.param .u32 _ZN5check23matrix_set_value_kernelEPfiiif_param_3,
	.param .f32 _ZN5check23matrix_set_value_kernelEPfiiif_param_4
)
{
	.local .align 4 .b8 	__local_depot0[28];
	.reg .b64 	%SP;
	.reg .b64 	%SPL;
	.reg .pred 	%p<23>;
	.reg .b32 	%r<101>;
	.reg .b32 	%f<64>;
	.reg .b64 	%rd<42>;
	.reg .b64 	%fd<5>;

	mov.u64 	%SPL, __local_depot0;
	ld.param.u64 	%rd14, [_ZN5check23matrix_set_value_kernelEPfiiif_param_0];
	ld.param.u32 	%r33, [_ZN5check23matrix_set_value_kernelEPfiiif_param_1];
	ld.param.u32 	%r34, [_ZN5check23matrix_set_value_kernelEPfiiif_param_2];
	ld.param.u32 	%r35, [_ZN5check23matrix_set_value_kernelEPfiiif_param_3];
	ld.param.f32 	%f15, [_ZN5check23matrix_set_value_kernelEPfiiif_param_4];
	add.u64 	%rd1, %SPL, 0;
	add.u64 	%rd2, %SPL, 0;
	mov.u32 	%r36, %ctaid.x;
	mov.u32 	%r37, %ntid.x;
	mov.u32 	%r38, %tid.x;
	mad.lo.s32 	%r1, %r36, %r37, %r38;
	mov.u32 	%r39, %ctaid.y;
	mov.u32 	%r40, %ntid.y;
	mov.u32 	%r41, %tid.y;
	mad.lo.s32 	%r2, %r39, %r40, %r41;
	setp.lt.s32 	%p2, %r35, 1;
	@%p2 bra 	$L__BB0_21;
	setp.lt.s32 	%p3, %r2, %r33;
	setp.lt.s32 	%p4, %r1, %r34;
	and.pred  	%p1, %p3, %p4;
	cvta.to.global.u64 	%rd3, %rd14;
	mov.b32 	%r92, 0;
	not.pred 	%p5, %p1;
	mov.u64 	%rd27, __cudart_i2opi_f;
$L__BB0_2:
	@%p5 bra 	$L__BB0_20;
	div.s32 	%r43, %r2, %r1;
	add.s32 	%r44, %r43, %r1;
	cvt.rn.f32.s32 	%f16, %r44;
	add.f32 	%f1, %f16, 0f358637BD;
	mul.f32 	%f17, %f1, 0f3F22F983;
	cvt.rni.s32.f32 	%r96, %f17;
	cvt.rn.f32.s32 	%f18, %r96;
	fma.rn.f32 	%f19, %f18, 0fBFC90FDA, %f1;
	fma.rn.f32 	%f20, %f18, 0fB3A22168, %f19;
	fma.rn.f32 	%f62, %f18, 0fA7C234C5, %f20;
	abs.f32 	%f3, %f1;
	setp.ltu.f32 	%p6, %f3, 0f47CE4780;
	@%p6 bra 	$L__BB0_11;
	setp.neu.f32 	%p7, %f3, 0f7F800000;
	@%p7 bra 	$L__BB0_6;
	mov.f32 	%f23, 0f00000000;
	mul.rn.f32 	%f62, %f1, %f23;
	mov.b32 	%r96, 0;
	bra.uni 	$L__BB0_11;
$L__BB0_6:
	mov.b32 	%r5, %f1;
	shl.b32 	%r46, %r5, 8;
	or.b32  	%r6, %r46, -2147483648;
	mov.b64 	%rd40, 0;
	mov.b32 	%r93, 0;
	mov.u64 	%rd38, %rd27;
	mov.u64 	%rd39, %rd2;
$L__BB0_7:
	.pragma "nounroll";
	ld.global.nc.u32 	%r47, [%rd38];
	mad.wide.u32 	%rd19, %r47, %r6, %rd40;
	shr.u64 	%rd40, %rd19, 32;
	st.local.u32 	[%rd39], %rd19;
	add.s32 	%r93, %r93, 1;
	add.s64 	%rd39, %rd39, 4;
	add.s64 	%rd38, %rd38, 4;
	setp.ne.s32 	%p8, %r93, 6;
	@%p8 bra 	$L__BB0_7;
	shr.u32 	%r48, %r5, 23;
	st.local.u32 	[%rd2+24], %rd40;
	and.b32  	%r9, %r48, 31;
	and.b32  	%r49, %r48, 224;
	add.s32 	%r50, %r49, -128;
	shr.u32 	%r51, %r50, 5;
	mul.wide.u32 	%rd20, %r51, 4;
	sub.s64 	%rd10, %rd2, %rd20;
	ld.local.u32 	%r94, [%rd10+24];
	ld.local.u32 	%r95, [%rd10+20];
	setp.eq.s32 	%p9, %r9, 0;
	@%p9 bra 	$L__BB0_10;
	shf.l.wrap.b32 	%r94, %r95, %r94, %r9;
	ld.local.u32 	%r52, [%rd10+16];
	shf.l.wrap.b32 	%r95, %r52, %r95, %r9;
$L__BB0_10:
	shr.u32 	%r53, %r94, 30;
	shf.l.wrap.b32 	%r54, %r95, %r94, 2;
	shl.b32 	%r55, %r95, 2;
	shr.u32 	%r56, %r54, 31;
	add.s32 	%r57, %r56, %r53;
	neg.s32 	%r58, %r57;
	setp.lt.s32 	%p10, %r5, 0;
	selp.b32 	%r96, %r58, %r57, %p10;
	xor.b32  	%r59, %r54, %r5;
	shr.s32 	%r60, %r54, 31;
	xor.b32  	%r61, %r60, %r54;
	xor.b32  	%r62, %r60, %r55;
	cvt.u64.u32 	%rd21, %r61;
	shl.b64 	%rd22, %rd21, 32;
	cvt.u64.u32 	%rd23, %r62;
	or.b64  	%rd24, %rd22, %rd23;
	cvt.rn.f64.s64 	%fd1, %rd24;
	mul.f64 	%fd2, %fd1, 0d3BF921FB54442D19;
	cvt.rn.f32.f64 	%f21, %fd2;
	neg.f32 	%f22, %f21;
	setp.lt.s32 	%p11, %r59, 0;
	selp.f32 	%f62, %f22, %f21, %p11;
$L__BB0_11:
	cvt.rn.f32.u32 	%f7, %r92;
	mul.rn.f32 	%f24, %f62, %f62;
	and.b32  	%r64, %r96, 1;
	setp.eq.b32 	%p12, %r64, 1;
	selp.f32 	%f25, 0f3F800000, %f62, %p12;
	fma.rn.f32 	%f26, %f24, %f25, 0f00000000;
	fma.rn.f32 	%f27, %f24, 0f37CBAC00, 0fBAB607ED;
	selp.f32 	%f28, %f27, 0fB94D4153, %p12;
	selp.f32 	%f29, 0f3D2AAABB, 0f3C0885E4, %p12;
	fma.rn.f32 	%f30, %f28, %f24, %f29;
	selp.f32 	%f31, 0fBEFFFFFF, 0fBE2AAAA8, %p12;
	fma.rn.f32 	%f32, %f30, %f24, %f31;
	fma.rn.f32 	%f33, %f32, %f26, %f25;
	and.b32  	%r65, %r96, 2;
	setp.eq.s32 	%p13, %r65, 0;
	mov.f32 	%f34, 0f00000000;
	sub.f32 	%f35, %f34, %f33;
	selp.f32 	%f36, %f33, %f35, %p13;
	add.f32 	%f37, %f7, 0f4048F5C3;
	mul.f32 	%f8, %f37, %f36;
	div.s32 	%r66, %r1, %r2;
	sub.s32 	%r67, %r2, %r66;
	cvt.rn.f32.s32 	%f38, %r67;
	add.f32 	%f9, %f38, 0f358637BD;
	mul.f32 	%f39, %f9, 0f3F22F983;
	cvt.rni.s32.f32 	%r100, %f39;
	cvt.rn.f32.s32 	%f40, %r100;
	fma.rn.f32 	%f41, %f40, 0fBFC90FDA, %f9;
	fma.rn.f32 	%f42, %f40, 0fB3A22168, %f41;
	fma.rn.f32 	%f63, %f40, 0fA7C234C5, %f42;
	abs.f32 	%f11, %f9;
	setp.ltu.f32 	%p14, %f11, 0f47CE4780;
	@%p14 bra 	$L__BB0_19;
	setp.neu.f32 	%p15, %f11, 0f7F800000;
	@%p15 bra 	$L__BB0_14;
	mov.f32 	%f45, 0f00000000;
	mul.rn.f32 	%f63, %f9, %f45;
	mov.b32 	%r100, 0;
	bra.uni 	$L__BB0_19;
$L__BB0_14:
	mov.b32 	%r19, %f9;
	shl.b32 	%r69, %r19, 8;
	or.b32  	%r20, %r69, -2147483648;
	mov.b64 	%rd41, 0;
	mov.b32 	%r97, 0;
$L__BB0_15:
	.pragma "nounroll";
	mul.wide.u32 	%rd26, %r97, 4;
	add.s64 	%rd28, %rd27, %rd26;
	ld.global.nc.u32 	%r70, [%rd28];
	mad.wide.u32 	%rd29, %r70, %r20, %rd41;
	shr.u64 	%rd41, %rd29, 32;
	add.s64 	%rd30, %rd1, %rd26;
	st.local.u32 	[%rd30], %rd29;
	add.s32 	%r97, %r97, 1;
	setp.ne.s32 	%p16, %r97, 6;
	@%p16 bra 	$L__BB0_15;
	shr.u32 	%r71, %r19, 23;
	st.local.u32 	[%rd1+24], %rd41;
	and.b32  	%r23, %r71, 31;
	and.b32  	%r72, %r71, 224;
	add.s32 	%r73, %r72, -128;
	shr.u32 	%r74, %r73, 5;
	mul.wide.u32 	%rd31, %r74, 4;
	sub.s64 	%rd13, %rd1, %rd31;
	ld.local.u32 	%r98, [%rd13+24];
	ld.local.u32 	%r99, [%rd13+20];
	setp.eq.s32 	%p17, %r23, 0;
	@%p17 bra 	$L__BB0_18;
	shf.l.wrap.b32 	%r98, %r99, %r98, %r23;
	ld.local.u32 	%r75, [%rd13+16];
	shf.l.wrap.b32 	%r99, %r75, %r99, %r23;
$L__BB0_18:
	shr.u32 	%r76, %r98, 30;
	shf.l.wrap.b32 	%r77, %r99, %r98, 2;
	shl.b32 	%r78, %r99, 2;
	shr.u32 	%r79, %r77, 31;
	add.s32 	%r80, %r79, %r76;
	neg.s32 	%r81, %r80;
	setp.lt.s32 	%p18, %r19, 0;
	selp.b32 	%r100, %r81, %r80, %p18;
	xor.b32  	%r82, %r77, %r19;
	shr.s32 	%r83, %r77, 31;
	xor.b32  	%r84, %r83, %r77;
	xor.b32  	%r85, %r83, %r78;
	cvt.u64.u32 	%rd32, %r84;
	shl.b64 	%rd33, %rd32, 32;
	cvt.u64.u32 	%rd34, %r85;
	or.b64  	%rd35, %rd33, %rd34;
	cvt.rn.f64.s64 	%fd3, %rd35;
	mul.f64 	%fd4, %fd3, 0d3BF921FB54442D19;
	cvt.rn.f32.f64 	%f43, %fd4;
	neg.f32 	%f44, %f43;
	setp.lt.s32 	%p19, %r82, 0;
	selp.f32 	%f63, %f44, %f43, %p19;
$L__BB0_19:
	add.s32 	%r87, %r100, 1;
	mul.rn.f32 	%f46, %f63, %f63;
	and.b32  	%r88, %r100, 1;
	setp.eq.b32 	%p20, %r88, 1;
	selp.f32 	%f47, %f63, 0f3F800000, %p20;
	fma.rn.f32 	%f48, %f46, %f47, 0f00000000;
	fma.rn.f32 	%f49, %f46, 0f37CBAC00, 0fBAB607ED;
	selp.f32 	%f50, 0fB94D4153, %f49, %p20;
	selp.f32 	%f51, 0f3C0885E4, 0f3D2AAABB, %p20;
	fma.rn.f32 	%f52, %f50, %f46, %f51;
	selp.f32 	%f53, 0fBE2AAAA8, 0fBEFFFFFF, %p20;
	fma.rn.f32 	%f54, %f52, %f46, %f53;
	fma.rn.f32 	%f55, %f54, %f48, %f47;
	and.b32  	%r89, %r87, 2;
	setp.eq.s32 	%p21, %r89, 0;
	mov.f32 	%f56, 0f00000000;
	sub.f32 	%f57, %f56, %f55;
	selp.f32 	%f58, %f55, %f57, %p21;
	add.f32 	%f59, %f7, 0fC048F5C3;
	fma.rn.f32 	%f60, %f59, %f58, %f8;
	mad.lo.s32 	%r90, %r92, %r33, %r2;
	mad.lo.s32 	%r91, %r90, %r34, %r1;
	mul.wide.s32 	%rd36, %r91, 4;
	add.s64 	%rd37, %rd3, %rd36;
	mul.f32 	%f61, %f15, %f60;
	st.global.f32 	[%rd37], %f61;
$L__BB0_20:
	add.s32 	%r92, %r92, 1;
	setp.ne.s32 	%p22, %r92, %r35;
	@%p22 bra 	$L__BB0_2;
$L__BB0_21:
	ret;

}
	// .globl	_ZN5check18matrix_same_kernelEPKfS1_iiif
.visible .entry _ZN5check18matrix_same_kernelEPKfS1_iiif(
	.param .u64 .ptr .align 1 _ZN5check18matrix_same_kernelEPKfS1_iiif_param_0,
	.param .u64 .ptr .align 1 _ZN5check18matrix_same_kernelEPKfS1_iiif_param_1,
	.param .u32 _ZN5check18matrix_same_kernelEPKfS1_iiif_param_2,
	.param .u32 _ZN5check18matrix_same_kernelEPKfS1_iiif_param_3,
	.param .u32 _ZN5check18matrix_same_kernelEPKfS1_iiif_param_4,
	.param .f32 _ZN5check18matrix_same_kernelEPKfS1_iiif_param_5
)
{
	.local .align 16 .b8 	__local_depot1[32];
	.reg .b64 	%SP;
	.reg .b64 	%SPL;
	.reg .pred 	%p<6>;
	.reg .b32 	%r<34>;
	.reg .b32 	%f<6>;
	.reg .b64 	%rd<16>;
	.reg .b64 	%fd<3>;

	mov.u64 	%SPL, __local_depot1;
	cvta.local.u64 	%SP, %SPL;
	ld.param.u64 	%rd3, [_ZN5check18matrix_same_kernelEPKfS1_iiif_param_0];
	ld.param.u64 	%rd4, [_ZN5check18matrix_same_kernelEPKfS1_iiif_param_1];
	ld.param.u32 	%r14, [_ZN5check18matrix_same_kernelEPKfS1_iiif_param_2];
	ld.param.u32 	%r15, [_ZN5check18matrix_same_kernelEPKfS1_iiif_param_3];
	ld.param.u32 	%r16, [_ZN5check18matrix_same_kernelEPKfS1_iiif_param_4];
	ld.param.f32 	%f3, [_ZN5check18matrix_same_kernelEPKfS1_iiif_param_5];
	mov.u64 	%rd5, $str;
	cvta.global.u64 	%rd6, %rd5;
	{ // callseq 0, 0
	.param .b64 param0;
	st.param.b64 	[param0], %rd6;
	.param .b64 param1;
	st.param.b64 	[param1], 0;
	.param .b32 retval0;
	call.uni (retval0), 
	vprintf, 
	(
	param0, 
	param1
	);
	ld.param.b32 	%r17, [retval0];
	} // callseq 0
	min.s32 	%r19, %r16, %r14;
	min.s32 	%r20, %r19, %r15;
	setp.lt.s32 	%p1, %r20, 1;
	@%p1 bra 	$L__BB1_8;
	neg.s32 	%r1, %r15;
	cvta.to.global.u64 	%rd1, %rd3;
	cvta.to.global.u64 	%rd2, %rd4;
	mov.b32 	%r29, 0;
$L__BB1_2:
	mul.lo.s32 	%r3, %r29, %r14;
	mov.b32 	%r30, 0;
$L__BB1_3:
	add.s32 	%r24, %r30, %r3;
	mul.lo.s32 	%r31, %r24, %r15;
	mov.b32 	%r33, 0;
	mov.u32 	%r32, %r1;
$L__BB1_4:
	mul.wide.s32 	%rd7, %r31, 4;
	add.s64 	%rd8, %rd2, %rd7;
	add.s64 	%rd9, %rd1, %rd7;
	ld.global.f32 	%f1, [%rd9];
	ld.global.f32 	%f2, [%rd8];
	sub.f32 	%f4, %f1, %f2;
	abs.f32 	%f5, %f4;
	setp.gt.f32 	%p2, %f5, %f3;
	@%p2 bra 	$L__BB1_10;
	add.s32 	%r33, %r33, 1;
	add.s32 	%r32, %r32, 1;
	setp.ne.s32 	%p3, %r32, 0;
	add.s32 	%r31, %r31, 1;
	@%p3 bra 	$L__BB1_4;
	add.s32 	%r30, %r30, 1;
	setp.ne.s32 	%p4, %r30, %r14;
	@%p4 bra 	$L__BB1_3;
	add.s32 	%r29, %r29, 1;
	setp.eq.s32 	%p5, %r29, %r16;
	@%p5 bra 	$L__BB1_8;
	bra.uni 	$L__BB1_2;
$L__BB1_8:
	mov.u64 	%rd10, $str$2;
	cvta.global.u64 	%rd11, %rd10;
	{ // callseq 1, 0
	.param .b64 param0;
	st.param.b64 	[param0], %rd11;
	.param .b64 param1;
	st.param.b64 	[param1], 0;
	.param .b32 retval0;
	call.uni (retval0), 
	vprintf, 
	(
	param0, 
	param1
	);
	ld.param.b32 	%r25, [retval0];
	} // callseq 1
$L__BB1_9:
	ret;
$L__BB1_10:
	add.u64 	%rd12, %SP, 0;
	add.u64 	%rd13, %SPL, 0;
	cvt.f64.f32 	%fd1, %f1;
	cvt.f64.f32 	%fd2, %f2;
	st.local.v2.u32 	[%rd13], {%r29, %r30};
	st.local.u32 	[%rd13+8], %r33;
	st.local.v2.f64 	[%rd13+16], {%fd1, %fd2};
	mov.u64 	%rd14, $str$1;
	cvta.global.u64 	%rd15, %rd14;
	{ // callseq 2, 0
	.param .b64 param0;
	st.param.b64 	[param0], %rd15;
	.param .b64 param1;
	st.param.b64 	[param1], %rd12;
	.param .b32 retval0;
	call.uni (retval0), 
	vprintf, 
	(
	param0, 
	param1
	);
	ld.param.b32 	%r27, [retval0];
	} // callseq 2
	bra.uni 	$L__BB1_9;

}
	// .globl	_ZN5check21matrix_display_kernekEPfiiiiiii
.visible .entry _ZN5check21matrix_display_kernekEPfiiiiiii(
	.param .u64 .ptr .align 1 _ZN5check21matrix_display_kernekEPfiiiiiii_param_0,
	.param .u32 _ZN5check21matrix_display_kernekEPfiiiiiii_param_1,
	.param .u32 _ZN5check21matrix_display_kernekEPfiiiiiii_param_2,
	.param .u32 _ZN5check21matrix_display_kernekEPfiiiiiii_param_3,
	.param .u32 _ZN5check21matrix_display_kernekEPfiiiiiii_param_4,
	.param .u32 _ZN5check21matrix_display_kernekEPfiiiiiii_param_5,
	.param .u32 _ZN5check21matrix_display_kernekEPfiiiiiii_param_6,
	.param .u32 _ZN5check21matrix_display_kernekEPfiiiiiii_param_7
)
{
	.local .align 8 .b8 	__local_depot2[24];
	.reg .b64 	%SP;
	.reg .b64 	%SPL;
	.reg .pred 	%p<9>;
	.reg .b32 	%r<56>;
	.reg .b32 	%f<8>;
	.reg .b64 	%rd<28>;
	.reg .b64 	%fd<8>;

	mov.u64 	%SPL, __local_depot2;
	cvta.local.u64 	%SP, %SPL;
	ld.param.u64 	%rd5, [_ZN5check21matrix_display_kernekEPfiiiiiii_param_0];
	ld.param.u32 	%r20, [_ZN5check21matrix_display_kernekEPfiiiiiii_param_1];
	ld.param.u32 	%r21, [_ZN5check21matrix_display_kernekEPfiiiiiii_param_2];
	ld.param.u32 	%r52, [_ZN5check21matrix_display_kernekEPfiiiiiii_param_3];
	ld.param.u32 	%r23, [_ZN5check21matrix_display_kernekEPfiiiiiii_param_4];
	ld.param.u32 	%r25, [_ZN5check21matrix_display_kernekEPfiiiiiii_param_5];
	ld.param.u32 	%r26, [_ZN5check21matrix_display_kernekEPfiiiiiii_param_6];
	ld.param.u32 	%r24, [_ZN5check21matrix_display_kernekEPfiiiiiii_param_7];
	cvta.to.global.u64 	%rd1, %rd5;
	add.u64 	%rd6, %SP, 0;
	add.u64 	%rd2, %SPL, 0;
	add.s32 	%r27, %r25, %r52;
	min.s32 	%r1, %r27, %r20;
	add.s32 	%r28, %r26, %r23;
	min.s32 	%r2, %r28, %r21;
	st.local.v2.u32 	[%rd2], {%r24, %r52};
	st.local.v2.u32 	[%rd2+8], {%r1, %r23};
	st.local.u32 	[%rd2+16], %r2;
	mov.u64 	%rd7, $str$3;
	cvta.global.u64 	%rd8, %rd7;
	{ // callseq 3, 0
	.param .b64 param0;
	st.param.b64 	[param0], %rd8;
	.param .b64 param1;
	st.param.b64 	[param1], %rd6;
	.param .b32 retval0;
	call.uni (retval0), 
	vprintf, 
	(
	param0, 
	param1
	);
	ld.param.b32 	%r29, [retval0];
	} // callseq 3
	setp.ge.s32 	%p1, %r52, %r1;
	@%p1 bra 	$L__BB2_11;
	mul.lo.s32 	%r3, %r24, %r20;
	sub.s32 	%r31, %r2, %r23;
	and.b32  	%r4, %r31, 3;
	add.s32 	%r5, %r23, 1;
	add.s32 	%r6, %r23, 2;
	add.s32 	%r7, %r23, 3;
	sub.s32 	%r8, %r23, %r2;
	neg.s32 	%r9, %r2;
	add.s64 	%rd3, %rd1, 8;
	mov.u64 	%rd21, $str$4;
$L__BB2_2:
	setp.ge.s32 	%p2, %r23, %r2;
	@%p2 bra 	$L__BB2_10;
	setp.eq.s32 	%p3, %r4, 0;
	add.s32 	%r32, %r52, %r3;
	mul.lo.s32 	%r11, %r32, %r21;
	mov.u32 	%r53, %r23;
	@%p3 bra 	$L__BB2_7;
	setp.eq.s32 	%p4, %r4, 1;
	add.s32 	%r33, %r23, %r11;
	mul.wide.s32 	%rd9, %r33, 4;
	add.s64 	%rd4, %rd1, %rd9;
	ld.global.f32 	%f1, [%rd4];
	cvt.f64.f32 	%fd1, %f1;
	st.local.f64 	[%rd2], %fd1;
	mov.u64 	%rd10, $str$4;
	cvta.global.u64 	%rd11, %rd10;
	add.u64 	%rd12, %SP, 0;
	{ // callseq 4, 0
	.param .b64 param0;
	st.param.b64 	[param0], %rd11;
	.param .b64 param1;
	st.param.b64 	[param1], %rd12;
	.param .b32 retval0;
	call.uni (retval0), 
	vprintf, 
	(
	param0, 
	param1
	);
	ld.param.b32 	%r34, [retval0];
	} // callseq 4
	mov.u32 	%r53, %r5;
	@%p4 bra 	$L__BB2_7;
	setp.eq.s32 	%p5, %r4, 2;
	ld.global.f32 	%f2, [%rd4+4];
	cvt.f64.f32 	%fd2, %f2;
	st.local.f64 	[%rd2], %fd2;
	cvta.global.u64 	%rd14, %rd10;
	add.u64 	%rd15, %SP, 0;
	{ // callseq 5, 0
	.param .b64 param0;
	st.param.b64 	[param0], %rd14;
	.param .b64 param1;
	st.param.b64 	[param1], %rd15;
	.param .b32 retval0;
	call.uni (retval0), 
	vprintf, 
	(
	param0, 
	param1
	);
	ld.param.b32 	%r36, [retval0];
	} // callseq 5
	mov.u32 	%r53, %r6;
	@%p5 bra 	$L__BB2_7;
	ld.global.f32 	%f3, [%rd4+8];
	cvt.f64.f32 	%fd3, %f3;
	st.local.f64 	[%rd2], %fd3;
	cvta.global.u64 	%rd17, %rd10;
	{ // callseq 6, 0
	.param .b64 param0;
	st.param.b64 	[param0], %rd17;
	.param .b64 param1;
	st.param.b64 	[param1], %rd15;
	.param .b32 retval0;
	call.uni (retval0), 
	vprintf, 
	(
	param0, 
	param1
	);
	ld.param.b32 	%r38, [retval0];
	} // callseq 6
	mov.u32 	%r53, %r7;
$L__BB2_7:
	setp.gt.u32 	%p6, %r8, -4;
	@%p6 bra 	$L__BB2_10;
	add.s32 	%r55, %r9, %r53;
	add.s32 	%r54, %r53, %r11;
$L__BB2_9:
	mul.wide.s32 	%rd19, %r54, 4;
	add.s64 	%rd20, %rd3, %rd19;
	ld.global.f32 	%f4, [%rd20+-8];
	cvt.f64.f32 	%fd4, %f4;
	st.local.f64 	[%rd2], %fd4;
	cvta.global.u64 	%rd22, %rd21;
	{ // callseq 7, 0
	.param .b64 param0;
	st.param.b64 	[param0], %rd22;
	.param .b64 param1;
	st.param.b64 	[param1], %rd6;
	.param .b32 retval0;
	call.uni (retval0), 
	vprintf, 
	(
	param0, 
	param1
	);
	ld.param.b32 	%r40, [retval0];
	} // callseq 7
	ld.global.f32 	%f5, [%rd20+-4];
	cvt.f64.f32 	%fd5, %f5;
	st.local.f64 	[%rd2], %fd5;
	{ // callseq 8, 0
	.param .b64 param0;
	st.param.b64 	[param0], %rd22;
	.param .b64 param1;
	st.param.b64 	[param1], %rd6;
	.param .b32 retval0;
	call.uni (retval0), 
	vprintf, 
	(
	param0, 
	param1
	);
	ld.param.b32 	%r42, [retval0];
	} // callseq 8
	ld.global.f32 	%f6, [%rd20];
	cvt.f64.f32 	%fd6, %f6;
	st.local.f64 	[%rd2], %fd6;
	{ // callseq 9, 0
	.param .b64 param0;
	st.param.b64 	[param0], %rd22;
	.param .b64 param1;
	st.param.b64 	[param1], %rd6;
	.param .b32 retval0;
	call.uni (retval0), 
	vprintf, 
	(
	param0, 
	param1
	);
	ld.param.b32 	%r44, [retval0];
	} // callseq 9
	ld.global.f32 	%f7, [%rd20+4];
	cvt.f64.f32 	%fd7, %f7;
	st.local.f64 	[%rd2], %fd7;
	{ // callseq 10, 0
	.param .b64 param0;
	st.param.b64 	[param0], %rd22;
	.param .b64 param1;
	st.param.b64 	[param1], %rd6;
	.param .b32 retval0;
	call.uni (retval0), 
	vprintf, 
	(
	param0, 
	param1
	);
	ld.param.b32 	%r46, [retval0];
	} // callseq 10
	add.s32 	%r55, %r55, 4;
	add.s32 	%r54, %r54, 4;
	setp.ne.s32 	%p7, %r55, 0;
	@%p7 bra 	$L__BB2_9;
$L__BB2_10:
	mov.u64 	%rd24, $str$5;
	cvta.global.u64 	%rd25, %rd24;
	{ // callseq 11, 0
	.param .b64 param0;
	st.param.b64 	[param0], %rd25;
	.param .b64 param1;
	st.param.b64 	[param1], 0;
	.param .b32 retval0;
	call.uni (retval0), 
	vprintf, 
	(
	param0, 
	param1
	);
	ld.param.b32 	%r48, [retval0];
	} // callseq 11
	add.s32 	%r52, %r52, 1;
	setp.ne.s32 	%p8, %r52, %r1;
	@%p8 bra 	$L__BB2_2;
$L__BB2_11:
	mov.u64 	%rd26, $str$6;
	cvta.global.u64 	%rd27, %rd26;
	{ // callseq 12, 0
	.param .b64 param0;
	st.param.b64 	[param0], %rd27;
	.param .b64 param1;
	st.param.b64 	[param1], 0;
	.param .b32 retval0;
	call.uni (retval0), 
	vprintf, 
	(
	param0, 
	param1
	);
	ld.param.b32 	%r50, [retval0];
	} // callseq 12
	ret;

}


// ===== COMPILED SASS (sm_100) =====

	.target	sm_100

	.elftype	@"ET_EXEC"


//--------------------- .note.nv.tkinfo           --------------------------
	.section	.note.nv.tkinfo,"",@"SHT_NOTE"
	.sectionflags	@"SHF_NOTE_NV_TKINFO"
	.tkinfo
        /*0018*/ 	.word	0x00000002
        /*0030*/ 	.string	""
        /*0030*/ 	.string	"ptxas"
        /*0030*/ 	.string	"Cuda compilation tools, release 13.0, V13.0.88"
        /*0030*/ 	.string	"Build cuda_13.0.r13.0/compiler.36424714_0"
        /*0030*/ 	.string	"-arch sm_100 -m 64 "



//--------------------- .note.nv.cuinfo           --------------------------
	.section	.note.nv.cuinfo,"",@"SHT_NOTE"
	.sectionflags	@"SHF_NOTE_NV_CUINFO"
        /*0018*/ 	.short	0x0002
        /*001a*/ 	.short	0x0064
        /*001c*/ 	.short	0x0082
	.zero		2


//--------------------- .nv.info                  --------------------------
	.section	.nv.info,"",@"SHT_CUDA_INFO"
	.align	4


	//----- nvinfo : EIATTR_REGCOUNT
	.align		4
        /*0000*/ 	.byte	0x04, 0x2f
        /*0002*/ 	.short	(.L_9 - .L_8)
	.align		4
.L_8:
        /*0004*/ 	.word	index@(_ZN5check23matrix_set_value_kernelEPfiiif)
        /*0008*/ 	.word	0x0000001e


	//----- nvinfo : EIATTR_FRAME_SIZE
	.align		4
.L_9:
        /*000c*/ 	.byte	0x04, 0x11
        /*000e*/ 	.short	(.L_11 - .L_10)
	.align		4
.L_10:
        /*0010*/ 	.word	index@(_ZN5check23matrix_set_value_kernelEPfiiif)
        /*0014*/ 	.word	0x00000000


	//----- nvinfo : EIATTR_REGCOUNT
	.align		4
.L_11:
        /*0018*/ 	.byte	0x04, 0x2f
        /*001a*/ 	.short	(.L_13 - .L_12)
	.align		4
.L_12:
        /*001c*/ 	.word	index@(_ZN5check18matrix_same_kernelEPKfS1_iiif)
        /*0020*/ 	.word	0x00000018


	//----- nvinfo : EIATTR_FRAME_SIZE
	.align		4
.L_13:
        /*0024*/ 	.byte	0x04, 0x11
        /*0026*/ 	.short	(.L_15 - .L_14)
	.align		4
.L_14:
        /*0028*/ 	.word	index@(_ZN5check18matrix_same_kernelEPKfS1_iiif)
        /*002c*/ 	.word	0x00000020


	//----- nvinfo : EIATTR_REGCOUNT
	.align		4
.L_15:
        /*0030*/ 	.byte	0x04, 0x2f
        /*0032*/ 	.short	(.L_17 - .L_16)
	.align		4
.L_16:
        /*0034*/ 	.word	index@(_ZN5check21matrix_display_kernekEPfiiiiiii)
        /*0038*/ 	.word	0x00000026


	//----- nvinfo : EIATTR_FRAME_SIZE
	.align		4
.L_17:
        /*003c*/ 	.byte	0x04, 0x11
        /*003e*/ 	.short	(.L_19 - .L_18)
	.align		4
.L_18:
        /*0040*/ 	.word	index@(_ZN5check21matrix_display_kernekEPfiiiiiii)
        /*0044*/ 	.word	0x00000018


	//----- nvinfo : EIATTR_MIN_STACK_SIZE
	.align		4
.L_19:
        /*0048*/ 	.byte	0x04, 0x12
        /*004a*/ 	.short	(.L_21 - .L_20)
	.align		4
.L_20:
        /*004c*/ 	.word	index@(_ZN5check21matrix_display_kernekEPfiiiiiii)
        /*0050*/ 	.word	0x00000018


	//----- nvinfo : EIATTR_MIN_STACK_SIZE
	.align		4
.L_21:
        /*0054*/ 	.byte	0x04, 0x12
        /*0056*/ 	.short	(.L_23 - .L_22)
	.align		4
.L_22:
        /*0058*/ 	.word	index@(_ZN5check18matrix_same_kernelEPKfS1_iiif)
        /*005c*/ 	.word	0x00000020


	//----- nvinfo : EIATTR_MIN_STACK_SIZE
	.align		4
.L_23:
        /*0060*/ 	.byte	0x04, 0x12
        /*0062*/ 	.short	(.L_25 - .L_24)
	.align		4
.L_24:
        /*0064*/ 	.word	index@(_ZN5check23matrix_set_value_kernelEPfiiif)
        /*0068*/ 	.word	0x00000000
.L_25:


//--------------------- .nv.compat                --------------------------
	.section	.nv.compat,"",@"SHT_CUDA_COMPAT_INFO"
	.align	4
        /*0000*/ 	.byte	0x02, 0x09, 0x00, 0x00, 0x02, 0x02, 0x01, 0x00, 0x02, 0x05, 0x05, 0x00, 0x03, 0x07, 0x01, 0x01
        /*0010*/ 	.byte	0x02, 0x03, 0x00, 0x00, 0x02, 0x06, 0x01, 0x00, 0x04, 0x0b, 0x08, 0x00, 0x01, 0x00, 0x00, 0x00
        /*0020*/ 	.byte	0x00, 0x00, 0x00, 0x00


//--------------------- .nv.info._ZN5check21matrix_display_kernekEPfiiiiiii --------------------------
	.section	.nv.info._ZN5check21matrix_display_kernekEPfiiiiiii,"",@"SHT_CUDA_INFO"
	.sectionflags	@""
	.align	4


	//----- nvinfo : EIATTR_CUDA_API_VERSION
	.align		4
        /*0000*/ 	.byte	0x04, 0x37
        /*0002*/ 	.short	(.L_27 - .L_26)
.L_26:
        /*0004*/ 	.word	0x00000082


	//----- nvinfo : EIATTR_KPARAM_INFO
	.align		4
.L_27:
        /*0008*/ 	.byte	0x04, 0x17
        /*000a*/ 	.short	(.L_29 - .L_28)
.L_28:
        /*000c*/ 	.word	0x00000000
        /*0010*/ 	.short	0x0007
        /*0012*/ 	.short	0x0020
        /*0014*/ 	.byte	0x00, 0xf0, 0x11, 0x00


	//----- nvinfo : EIATTR_KPARAM_INFO
	.align		4
.L_29:
        /*0018*/ 	.byte	0x04, 0x17
        /*001a*/ 	.short	(.L_31 - .L_30)
.L_30:
        /*001c*/ 	.word	0x00000000
        /*0020*/ 	.short	0x0006
        /*0022*/ 	.short	0x001c
        /*0024*/ 	.byte	0x00, 0xf0, 0x11, 0x00


	//----- nvinfo : EIATTR_KPARAM_INFO
	.align		4
.L_31:
        /*0028*/ 	.byte	0x04, 0x17
        /*002a*/ 	.short	(.L_33 - .L_32)
.L_32:
        /*002c*/ 	.word	0x00000000
        /*0030*/ 	.short	0x0005
        /*0032*/ 	.short	0x0018
        /*0034*/ 	.byte	0x00, 0xf0, 0x11, 0x00


	//----- nvinfo : EIATTR_KPARAM_INFO
	.align		4
.L_33:
        /*0038*/ 	.byte	0x04, 0x17
        /*003a*/ 	.short	(.L_35 - .L_34)
.L_34:
        /*003c*/ 	.word	0x00000000
        /*0040*/ 	.short	0x0004
        /*0042*/ 	.short	0x0014
        /*0044*/ 	.byte	0x00, 0xf0, 0x11, 0x00


	//----- nvinfo : EIATTR_KPARAM_INFO
	.align		4
.L_35:
        /*0048*/ 	.byte	0x04, 0x17
        /*004a*/ 	.short	(.L_37 - .L_36)
.L_36:
        /*004c*/ 	.word	0x00000000
        /*0050*/ 	.short	0x0003
        /*0052*/ 	.short	0x0010
        /*0054*/ 	.byte	0x00, 0xf0, 0x11, 0x00


	//----- nvinfo : EIATTR_KPARAM_INFO
	.align		4
.L_37:
        /*0058*/ 	.byte	0x04, 0x17
        /*005a*/ 	.short	(.L_39 - .L_38)
.L_38:
        /*005c*/ 	.word	0x00000000
        /*0060*/ 	.short	0x0002
        /*0062*/ 	.short	0x000c
        /*0064*/ 	.byte	0x00, 0xf0, 0x11, 0x00


	//----- nvinfo : EIATTR_KPARAM_INFO
	.align		4
.L_39:
        /*0068*/ 	.byte	0x04, 0x17
        /*006a*/ 	.short	(.L_41 - .L_40)
.L_40:
        /*006c*/ 	.word	0x00000000
        /*0070*/ 	.short	0x0001
        /*0072*/ 	.short	0x0008
        /*0074*/ 	.byte	0x00, 0xf0, 0x11, 0x00


	//----- nvinfo : EIATTR_KPARAM_INFO
	.align		4
.L_41:
        /*0078*/ 	.byte	0x04, 0x17
        /*007a*/ 	.short	(.L_43 - .L_42)
.L_42:
        /*007c*/ 	.word	0x00000000
        /*0080*/ 	.short	0x0000
        /*0082*/ 	.short	0x0000
        /*0084*/ 	.byte	0x00, 0xf5, 0x21, 0x00


	//----- nvinfo : EIATTR_SPARSE_MMA_MASK
	.align		4
.L_43:
        /*0088*/ 	.byte	0x03, 0x50
        /*008a*/ 	.short	0x0000


	//----- nvinfo : EIATTR_MAXREG_COUNT
	.align		4
        /*008c*/ 	.byte	0x03, 0x1b
        /*008e*/ 	.short	0x00ff


	//----- nvinfo : EIATTR_EXTERNS
	.align		4
        /*0090*/ 	.byte	0x04, 0x0f
        /*0092*/ 	.short	(.L_45 - .L_44)


	//   ....[0]....
	.align		4
.L_44:
        /*0094*/ 	.word	index@(vprintf)


	//----- nvinfo : EIATTR_MERCURY_ISA_VERSION
	.align		4
.L_45:
        /*0098*/ 	.byte	0x03, 0x5f
        /*009a*/ 	.short	0x0101


	//----- nvinfo : EIATTR_VRC_CTA_INIT_COUNT
	.align		4
        /*009c*/ 	.byte	0x02, 0x4a
	.zero		1
	.zero		1


	//----- nvinfo : EIATTR_SYSCALL_OFFSETS
	.align		4
        /*00a0*/ 	.byte	0x04, 0x46
        /*00a2*/ 	.short	(.L_47 - .L_46)


	//   ....[0]....
.L_46:
        /*00a4*/ 	.word	0x000001b0


	//   ....[1]....
        /*00a8*/ 	.word	0x00000480


	//   ....[2]....
        /*00ac*/ 	.word	0x000005a0


	//   ....[3]....
        /*00b0*/ 	.word	0x000006a0


	//   ....[4]....
        /*00b4*/ 	.word	0x00000830


	//   ....[5]....
        /*00b8*/ 	.word	0x00000910


	//   ....[6]....
        /*00bc*/ 	.word	0x000009e0


	//   ....[7]....
        /*00c0*/ 	.word	0x00000ab0


	//   ....[8]....
        /*00c4*/ 	.word	0x00000b70


	//   ....[9]....
        /*00c8*/ 	.word	0x00000c30


	//----- nvinfo : EIATTR_EXIT_INSTR_OFFSETS
	.align		4
.L_47:
        /*00cc*/ 	.byte	0x04, 0x1c
        /*00ce*/ 	.short	(.L_49 - .L_48)


	//   ....[0]....
.L_48:
        /*00d0*/ 	.word	0x00000c40


	//----- nvinfo : EIATTR_CRS_STACK_SIZE
	.align		4
.L_49:
        /*00d4*/ 	.byte	0x04, 0x1e
        /*00d6*/ 	.short	(.L_51 - .L_50)
.L_50:
        /*00d8*/ 	.word	0x00000000


	//----- nvinfo : EIATTR_CBANK_PARAM_SIZE
	.align		4
.L_51:
        /*00dc*/ 	.byte	0x03, 0x19
        /*00de*/ 	.short	0x0024


	//----- nvinfo : EIATTR_PARAM_CBANK
	.align		4
        /*00e0*/ 	.byte	0x04, 0x0a
        /*00e2*/ 	.short	(.L_53 - .L_52)
	.align		4
.L_52:
        /*00e4*/ 	.word	index@(.nv.constant0._ZN5check21matrix_display_kernekEPfiiiiiii)
        /*00e8*/ 	.short	0x0380
        /*00ea*/ 	.short	0x0024


	//----- nvinfo : EIATTR_SW_WAR
	.align		4
.L_53:
        /*00ec*/ 	.byte	0x04, 0x36
        /*00ee*/ 	.short	(.L_55 - .L_54)
.L_54:
        /*00f0*/ 	.word	0x00000008
.L_55:


//--------------------- .nv.info._ZN5check18matrix_same_kernelEPKfS1_iiif --------------------------
	.section	.nv.info._ZN5check18matrix_same_kernelEPKfS1_iiif,"",@"SHT_CUDA_INFO"
	.sectionflags	@""
	.align	4


	//----- nvinfo : EIATTR_CUDA_API_VERSION
	.align		4
        /*0000*/ 	.byte	0x04, 0x37
        /*0002*/ 	.short	(.L_57 - .L_56)
.L_56:
        /*0004*/ 	.word	0x00000082


	//----- nvinfo : EIATTR_KPARAM_INFO
	.align		4
.L_57:
        /*0008*/ 	.byte	0x04, 0x17
        /*000a*/ 	.short	(.L_59 - .L_58)
.L_58:
        /*000c*/ 	.word	0x00000000
        /*0010*/ 	.short	0x0005
        /*0012*/ 	.short	0x001c
        /*0014*/ 	.byte	0x00, 0xf0, 0x11, 0x00


	//----- nvinfo : EIATTR_KPARAM_INFO
	.align		4
.L_59:
        /*0018*/ 	.byte	0x04, 0x17
        /*001a*/ 	.short	(.L_61 - .L_60)
.L_60:
        /*001c*/ 	.word	0x00000000
        /*0020*/ 	.short	0x0004
        /*0022*/ 	.short	0x0018
        /*0024*/ 	.byte	0x00, 0xf0, 0x11, 0x00


	//----- nvinfo : EIATTR_KPARAM_INFO
	.align		4
.L_61:
        /*0028*/ 	.byte	0x04, 0x17
        /*002a*/ 	.short	(.L_63 - .L_62)
.L_62:
        /*002c*/ 	.word	0x00000000
        /*0030*/ 	.short	0x0003
        /*0032*/ 	.short	0x0014
        /*0034*/ 	.byte	0x00, 0xf0, 0x11, 0x00


	//----- nvinfo : EIATTR_KPARAM_INFO
	.align		4
.L_63:
        /*0038*/ 	.byte	0x04, 0x17
        /*003a*/ 	.short	(.L_65 - .L_64)
.L_64:
        /*003c*/ 	.word	0x00000000
        /*0040*/ 	.short	0x0002
        /*0042*/ 	.short	0x0010
        /*0044*/ 	.byte	0x00, 0xf0, 0x11, 0x00


	//----- nvinfo : EIATTR_KPARAM_INFO
	.align		4
.L_65:
        /*0048*/ 	.byte	0x04, 0x17
        /*004a*/ 	.short	(.L_67 - .L_66)
.L_66:
        /*004c*/ 	.word	0x00000000
        /*0050*/ 	.short	0x0001
        /*0052*/ 	.short	0x0008
        /*0054*/ 	.byte	0x00, 0xf5, 0x21, 0x00


	//----- nvinfo : EIATTR_KPARAM_INFO
	.align		4
.L_67:
        /*0058*/ 	.byte	0x04, 0x17
        /*005a*/ 	.short	(.L_69 - .L_68)
.L_68:
        /*005c*/ 	.word	0x00000000
        /*0060*/ 	.short	0x0000
        /*0062*/ 	.short	0x0000
        /*0064*/ 	.byte	0x00, 0xf5, 0x21, 0x00


	//----- nvinfo : EIATTR_SPARSE_MMA_MASK
	.align		4
.L_69:
        /*0068*/ 	.byte	0x03, 0x50
        /*006a*/ 	.short	0x0000


	//----- nvinfo : EIATTR_MAXREG_COUNT
	.align		4
        /*006c*/ 	.byte	0x03, 0x1b
        /*006e*/ 	.short	0x00ff


	//----- nvinfo : EIATTR_EXTERNS
	.align		4
        /*0070*/ 	.byte	0x04, 0x0f
        /*0072*/ 	.short	(.L_71 - .L_70)


	//   ....[0]....
	.align		4
.L_70:
        /*0074*/ 	.word	index@(vprintf)


	//----- nvinfo : EIATTR_MERCURY_ISA_VERSION
	.align		4
.L_71:
        /*0078*/ 	.byte	0x03, 0x5f
        /*007a*/ 	.short	0x0101


	//----- nvinfo : EIATTR_VRC_CTA_INIT_COUNT
	.align		4
        /*007c*/ 	.byte	0x02, 0x4a
	.zero		1
	.zero		1


	//----- nvinfo : EIATTR_SYSCALL_OFFSETS
	.align		4
        /*0080*/ 	.byte	0x04, 0x46
        /*0082*/ 	.short	(.L_73 - .L_72)


	//   ....[0]....
.L_72:
        /*0084*/ 	.word	0x000000e0


	//   ....[1]....
        /*0088*/ 	.word	0x00000450


	//   ....[2]....
        /*008c*/ 	.word	0x00000550


	//----- nvinfo : EIATTR_EXIT_INSTR_OFFSETS
	.align		4
.L_73:
        /*0090*/ 	.byte	0x04, 0x1c
        /*0092*/ 	.short	(.L_75 - .L_74)


	//   ....[0]....
.L_74:
        /*0094*/ 	.word	0x00000460


	//   ....[1]....
        /*0098*/ 	.word	0x00000560


	//----- nvinfo : EIATTR_CRS_STACK_SIZE
	.align		4
.L_75:
        /*009c*/ 	.byte	0x04, 0x1e
        /*009e*/ 	.short	(.L_77 - .L_76)
.L_76:
        /*00a0*/ 	.word	0x00000000


	//----- nvinfo : EIATTR_CBANK_PARAM_SIZE
	.align		4
.L_77:
        /*00a4*/ 	.byte	0x03, 0x19
        /*00a6*/ 	.short	0x0020


	//----- nvinfo : EIATTR_PARAM_CBANK
	.align		4
        /*00a8*/ 	.byte	0x04, 0x0a
        /*00aa*/ 	.short	(.L_79 - .L_78)
	.align		4
.L_78:
        /*00ac*/ 	.word	index@(.nv.constant0._ZN5check18matrix_same_kernelEPKfS1_iiif)
        /*00b0*/ 	.short	0x0380
        /*00b2*/ 	.short	0x0020


	//----- nvinfo : EIATTR_SW_WAR
	.align		4
.L_79:
        /*00b4*/ 	.byte	0x04, 0x36
        /*00b6*/ 	.short	(.L_81 - .L_80)
.L_80:
        /*00b8*/ 	.word	0x00000008
.L_81:


//--------------------- .nv.info._ZN5check23matrix_set_value_kernelEPfiiif --------------------------
	.section	.nv.info._ZN5check23matrix_set_value_kernelEPfiiif,"",@"SHT_CUDA_INFO"
	.sectionflags	@""
	.align	4


	//----- nvinfo : EIATTR_CUDA_API_VERSION
	.align		4
        /*0000*/ 	.byte	0x04, 0x37
        /*0002*/ 	.short	(.L_83 - .L_82)
.L_82:
        /*0004*/ 	.word	0x00000082


	//----- nvinfo : EIATTR_KPARAM_INFO
	.align		4
.L_83:
        /*0008*/ 	.byte	0x04, 0x17
        /*000a*/ 	.short	(.L_85 - .L_84)
.L_84:
        /*000c*/ 	.word	0x00000000
        /*0010*/ 	.short	0x0004
        /*0012*/ 	.short	0x0014
        /*0014*/ 	.byte	0x00, 0xf0, 0x11, 0x00


	//----- nvinfo : EIATTR_KPARAM_INFO
	.align		4
.L_85:
        /*0018*/ 	.byte	0x04, 0x17
        /*001a*/ 	.short	(.L_87 - .L_86)
.L_86:
        /*001c*/ 	.word	0x00000000
        /*0020*/ 	.short	0x0003
        /*0022*/ 	.short	0x0010
        /*0024*/ 	.byte	0x00, 0xf0, 0x11, 0x00


	//----- nvinfo : EIATTR_KPARAM_INFO
	.align		4
.L_87:
        /*0028*/ 	.byte	0x04, 0x17
        /*002a*/ 	.short	(.L_89 - .L_88)
.L_88:
        /*002c*/ 	.word	0x00000000
        /*0030*/ 	.short	0x0002
        /*0032*/ 	.short	0x000c
        /*0034*/ 	.byte	0x00, 0xf0, 0x11, 0x00


	//----- nvinfo : EIATTR_KPARAM_INFO
	.align		4
.L_89:
        /*0038*/ 	.byte	0x04, 0x17
        /*003a*/ 	.short	(.L_91 - .L_90)
.L_90:
        /*003c*/ 	.word	0x00000000
        /*0040*/ 	.short	0x0001
        /*0042*/ 	.short	0x0008
        /*0044*/ 	.byte	0x00, 0xf0, 0x11, 0x00


	//----- nvinfo : EIATTR_KPARAM_INFO
	.align		4
.L_91:
        /*0048*/ 	.byte	0x04, 0x17
        /*004a*/ 	.short	(.L_93 - .L_92)
.L_92:
        /*004c*/ 	.word	0x00000000
        /*0050*/ 	.short	0x0000
        /*0052*/ 	.short	0x0000
        /*0054*/ 	.byte	0x00, 0xf5, 0x21, 0x00


	//----- nvinfo : EIATTR_SPARSE_MMA_MASK
	.align		4
.L_93:
        /*0058*/ 	.byte	0x03, 0x50
        /*005a*/ 	.short	0x0000


	//----- nvinfo : EIATTR_MAXREG_COUNT
	.align		4
        /*005c*/ 	.byte	0x03, 0x1b
        /*005e*/ 	.short	0x00ff


	//----- nvinfo : EIATTR_MERCURY_ISA_VERSION
	.align		4
        /*0060*/ 	.byte	0x03, 0x5f
        /*0062*/ 	.short	0x0101


	//----- nvinfo : EIATTR_VRC_CTA_INIT_COUNT
	.align		4
        /*0064*/ 	.byte	0x02, 0x4a
	.zero		1
	.zero		1


	//----- nvinfo : EIATTR_EXIT_INSTR_OFFSETS
	.align		4
        /*0068*/ 	.byte	0x04, 0x1c
        /*006a*/ 	.short	(.L_95 - .L_94)


	//   ....[0]....
.L_94:
        /*006c*/ 	.word	0x00000090


	//   ....[1]....
        /*0070*/ 	.word	0x00001490


	//----- nvinfo : EIATTR_CRS_STACK_SIZE
	.align		4
.L_95:
        /*0074*/ 	.byte	0x04, 0x1e
        /*0076*/ 	.short	(.L_97 - .L_96)
.L_96:
        /*0078*/ 	.word	0x00000000


	//----- nvinfo : EIATTR_CBANK_PARAM_SIZE
	.align		4
.L_97:
        /*007c*/ 	.byte	0x03, 0x19
        /*007e*/ 	.short	0x0018


	//----- nvinfo : EIATTR_PARAM_CBANK
	.align		4
        /*0080*/ 	.byte	0x04, 0x0a
        /*0082*/ 	.short	(.L_99 - .L_98)
	.align		4
.L_98:
        /*0084*/ 	.word	index@(.nv.constant0._ZN5check23matrix_set_value_kernelEPfiiif)
        /*0088*/ 	.short	0x0380
        /*008a*/ 	.short	0x0018


	//----- nvinfo : EIATTR_SW_WAR
	.align		4
.L_99:
        /*008c*/ 	.byte	0x04, 0x36
        /*008e*/ 	.short	(.L_101 - .L_100)
.L_100:
        /*0090*/ 	.word	0x00000008
.L_101:


//--------------------- .nv.callgraph             --------------------------
	.section	.nv.callgraph,"",@"SHT_CUDA_CALLGRAPH"
	.align	4
	.sectionentsize	8
	.align		4
        /*0000*/ 	.word	0x00000000
	.align		4
        /*0004*/ 	.word	0xffffffff
	.align		4
        /*0008*/ 	.word	index@(_ZN5check21matrix_display_kernekEPfiiiiiii)
	.align		4
        /*000c*/ 	.word	index@(vprintf)
	.align		4
        /*0010*/ 	.word	index@(_ZN5check18matrix_same_kernelEPKfS1_iiif)
	.align		4
        /*0014*/ 	.word	index@(vprintf)
	.align		4
        /*0018*/ 	.word	0x00000000
	.align		4
        /*001c*/ 	.word	0xfffffffe
	.align		4
        /*0020*/ 	.word	0x00000000
	.align		4
        /*0024*/ 	.word	0xfffffffd
	.align		4
        /*0028*/ 	.word	0x00000000
	.align		4
        /*002c*/ 	.word	0xfffffffc


//--------------------- .nv.constant4             --------------------------
	.section	.nv.constant4,"a",@progbits
	.align	8
	.align		8
.nv.constant4:
        /*0000*/ 	.dword	vprintf
	.align		8
        /*0008*/ 	.dword	$str
	.align		8
        /*0010*/ 	.dword	$str$1
	.align		8
        /*0018*/ 	.dword	$str$2
	.align		8
        /*0020*/ 	.dword	$str$3
	.align		8
        /*0028*/ 	.dword	$str$4
	.align		8
        /*0030*/ 	.dword	$str$5
	.align		8
        /*0038*/ 	.dword	$str$6
	.align		8
        /*0040*/ 	.dword	__cudart_i2opi_f


//--------------------- .text._ZN5check21matrix_display_kernekEPfiiiiiii --------------------------
	.section	.text._ZN5check21matrix_display_kernekEPfiiiiiii,"ax",@progbits
	.align	128
        .global         _ZN5check21matrix_display_kernekEPfiiiiiii
        .type           _ZN5check21matrix_display_kernekEPfiiiiiii,@function
        .size           _ZN5check21matrix_display_kernekEPfiiiiiii,(.L_x_43 - _ZN5check21matrix_display_kernekEPfiiiiiii)
        .other          _ZN5check21matrix_display_kernekEPfiiiiiii,@"STO_CUDA_ENTRY STV_DEFAULT"
_ZN5check21matrix_display_kernekEPfiiiiiii:
.text._ZN5check21matrix_display_kernekEPfiiiiiii:
[----:B------:R-:W0:Y:S08]  /*0000*/  LDC R1, c[0x0][0x37c] ;  /* 0x0000df00ff017b82 */ /* 0x000e300000000800 */
[----:B------:R-:W1:Y:S01]  /*0010*/  LDC.64 R6, c[0x0][0x390] ;  /* 0x0000e400ff067b82 */ /* 0x000e620000000a00 */
[----:B------:R-:W2:Y:S01]  /*0020*/  LDCU.64 UR6, c[0x0][0x388] ;  /* 0x00007100ff0677ac */ /* 0x000ea20008000a00 */
[----:B0-----:R-:W-:Y:S01]  /*0030*/  VIADD R1, R1, 0xffffffe8 ;  /* 0xffffffe801017836 */ /* 0x001fe20000000000 */
[----:B------:R-:W-:Y:S01]  /*0040*/  MOV R0, 0x0 ;  /* 0x0000000000007802 */ /* 0x000fe20000000f00 */
[----:B------:R-:W0:Y:S04]  /*0050*/  LDCU UR4, c[0x0][0x2f8] ;  /* 0x00005f00ff0477ac */ /* 0x000e280008000800 */
[----:B------:R-:W2:Y:S01]  /*0060*/  LDC.64 R4, c[0x0][0x398] ;  /* 0x0000e600ff047b82 */ /* 0x000ea20000000a00 */
[----:B------:R-:W3:Y:S01]  /*0070*/  LDCU UR5, c[0x0][0x2fc] ;  /* 0x00005f80ff0577ac */ /* 0x000ee20008000800 */
[----:B------:R-:W4:Y:S06]  /*0080*/  LDCU.64 UR8, c[0x4][0x20] ;  /* 0x01000400ff0877ac */ /* 0x000f2c0008000a00 */
[----:B------:R-:W5:Y:S01]  /*0090*/  LDC R10, c[0x0][0x3a0] ;  /* 0x0000e800ff0a7b82 */ /* 0x000f620000000800 */
[----:B0-----:R-:W-:Y:S01]  /*00a0*/  IADD3 R27, P0, PT, R1, UR4, RZ ;  /* 0x00000004011b7c10 */ /* 0x001fe2000ff1e0ff */
[----:B-1----:R-:W-:-:S06]  /*00b0*/  IMAD.MOV.U32 R11, RZ, RZ, R6 ;  /* 0x000000ffff0b7224 */ /* 0x002fcc00078e0006 */
[----:B------:R0:W1:Y:S01]  /*00c0*/  LDC.64 R8, c[0x4][R0] ;  /* 0x0100000000087b82 */ /* 0x0000620000000a00 */
[----:B------:R-:W-:Y:S02]  /*00d0*/  IMAD.MOV.U32 R3, RZ, RZ, R7 ;  /* 0x000000ffff037224 */ /* 0x000fe400078e0007 */
[----:B---3--:R-:W-:Y:S01]  /*00e0*/  IMAD.X R26, RZ, RZ, UR5, P0 ;  /* 0x00000005ff1a7e24 */ /* 0x008fe200080e06ff */
[----:B--2---:R-:W-:Y:S01]  /*00f0*/  VIADDMNMX R2, R4, R6, UR6, PT ;  /* 0x0000000604027e46 */ /* 0x004fe2000b800106 */
[----:B------:R-:W2:Y:S01]  /*0100*/  LDCU UR6, c[0x0][0x390] ;  /* 0x00007200ff0677ac */ /* 0x000ea20008000800 */
[----:B------:R-:W-:Y:S01]  /*0110*/  VIADDMNMX R24, R5, R7, UR7, PT ;  /* 0x0000000705187e46 */ /* 0x000fe2000b800107 */
[----:B----4-:R-:W-:Y:S02]  /*0120*/  IMAD.U32 R4, RZ, RZ, UR8 ;  /* 0x00000008ff047e24 */ /* 0x010fe4000f8e00ff */
[----:B------:R0:W-:Y:S01]  /*0130*/  STL.64 [R1+0x8], R2 ;  /* 0x0000080201007387 */ /* 0x0001e20000100a00 */
[----:B------:R-:W-:-:S02]  /*0140*/  IMAD.U32 R5, RZ, RZ, UR9 ;  /* 0x00000009ff057e24 */ /* 0x000fc4000f8e00ff */
[----:B------:R-:W-:Y:S01]  /*0150*/  IMAD.MOV.U32 R6, RZ, RZ, R27 ;  /* 0x000000ffff067224 */ /* 0x000fe200078e001b */
[----:B-----5:R0:W-:Y:S01]  /*0160*/  STL.64 [R1], R10 ;  /* 0x0000000a01007387 */ /* 0x0201e20000100a00 */
[----:B------:R-:W-:-:S03]  /*0170*/  IMAD.MOV.U32 R7, RZ, RZ, R26 ;  /* 0x000000ffff077224 */ /* 0x000fc600078e001a */
[----:B------:R0:W-:Y:S01]  /*0180*/  STL [R1+0x10], R24 ;  /* 0x0000101801007387 */ /* 0x0001e20000100800 */
[----:B--2---:R-:W-:-:S07]  /*0190*/  IMAD.U32 R25, RZ, RZ, UR6 ;  /* 0x00000006ff197e24 */ /* 0x004fce000f8e00ff */
[----:B------:R-:W-:-:S07]  /*01a0*/  LEPC R20, `(.L_x_0) ;  /* 0x000000001014794e */ /* 0x000fce0000000000 */
[----:B01----:R-:W-:Y:S05]  /*01b0*/  CALL.ABS.NOINC R8 ;  /* 0x0000000008007343 */ /* 0x003fea0003c00000 */
.L_x_0:
[----:B------:R-:W0:Y:S02]  /*01c0*/  LDCU UR4, c[0x0][0x390] ;  /* 0x00007200ff0477ac */ /* 0x000e240008000800 */
[----:B0-----:R-:W-:-:S13]  /*01d0*/  ISETP.GT.AND P0, PT, R2, UR4, PT ;  /* 0x0000000402007c0c */ /* 0x001fda000bf04270 */
[----:B------:R-:W-:Y:S05]  /*01e0*/  @!P0 BRA `(.L_x_1) ;  /* 0x0000000800748947 */ /* 0x000fea0003800000 */
[----:B------:R-:W0:Y:S01]  /*01f0*/  LDC.64 R18, c[0x0][0x380] ;  /* 0x0000e000ff127b82 */ /* 0x000e220000000a00 */
[----:B------:R-:W-:Y:S07]  /*0200*/  BSSY.RECONVERGENT B7, `(.L_x_1) ;  /* 0x000009b000077945 */ /* 0x000fee0003800200 */
[----:B------:R-:W1:Y:S08]  /*0210*/  LDC R3, c[0x0][0x394] ;  /* 0x0000e500ff037b82 */ /* 0x000e700000000800 */
[----:B------:R-:W2:Y:S01]  /*0220*/  LDC.64 R22, c[0x0][0x358] ;  /* 0x0000d600ff167b82 */ /* 0x000ea20000000a00 */
[----:B0-----:R-:W-:-:S05]  /*0230*/  IADD3 R18, P0, PT, R18, 0x8, RZ ;  /* 0x0000000812127810 */ /* 0x001fca0007f1e0ff */
[----:B------:R-:W-:Y:S01]  /*0240*/  IMAD.X R19, RZ, RZ, R19, P0 ;  /* 0x000000ffff137224 */ /* 0x000fe200000e0613 */
[----:B-1----:R-:W-:Y:S01]  /*0250*/  IADD3 R29, PT, PT, R24, -R3, RZ ;  /* 0x80000003181d7210 */ /* 0x002fe20007ffe0ff */
[C---:B------:R-:W-:Y:S02]  /*0260*/  VIADD R33, R3.reuse, 0x1 ;  /* 0x0000000103217836 */ /* 0x040fe40000000000 */
[----:B------:R-:W-:Y:S01]  /*0270*/  VIADD R32, R3, 0x2 ;  /* 0x0000000203207836 */ /* 0x000fe20000000000 */
[----:B------:R-:W-:Y:S01]  /*0280*/  LOP3.LUT R29, R29, 0x3, RZ, 0xc0, !PT ;  /* 0x000000031d1d7812 */ /* 0x000fe200078ec0ff */
[C---:B------:R-:W-:Y:S02]  /*0290*/  VIADD R31, R3.reuse, 0x3 ;  /* 0x00000003031f7836 */ /* 0x040fe40000000000 */
[----:B------:R-:W-:-:S07]  /*02a0*/  IMAD.IADD R30, R3, 0x1, -R24 ;  /* 0x00000001031e7824 */ /* 0x000fce00078e0a18 */
.L_x_14:
[----:B------:R-:W0:Y:S02]  /*02b0*/  LDCU UR5, c[0x0][0x394] ;  /* 0x00007280ff0577ac */ /* 0x000e240008000800 */
[----:B0-----:R-:W-:-:S13]  /*02c0*/  ISETP.GT.AND P0, PT, R24, UR5, PT ;  /* 0x0000000518007c0c */ /* 0x001fda000bf04270 */
[----:B------:R-:W-:Y:S05]  /*02d0*/  @!P0 BRA `(.L_x_2) ;  /* 0x0000000800088947 */ /* 0x000fea0003800000 */
[----:B------:R-:W0:Y:S01]  /*02e0*/  LDC R4, c[0x0][0x388] ;  /* 0x0000e200ff047b82 */ /* 0x000e220000000800 */
[----:B------:R-:W1:Y:S01]  /*02f0*/  LDCU UR4, c[0x0][0x394] ;  /* 0x00007280ff0477ac */ /* 0x000e620008000800 */
[----:B------:R-:W-:Y:S01]  /*0300*/  ISETP.NE.AND P0, PT, R29, RZ, PT ;  /* 0x000000ff1d00720c */ /* 0x000fe20003f05270 */
[----:B------:R-:W0:Y:S01]  /*0310*/  LDCU UR6, c[0x0][0x3a0] ;  /* 0x00007400ff0677ac */ /* 0x000e220008000800 */
[----:B-1----:R-:W-:Y:S02]  /*0320*/  IMAD.U32 R0, RZ, RZ, UR4 ;  /* 0x00000004ff007e24 */ /* 0x002fe4000f8e00ff */
[----:B0-----:R-:W-:-:S09]  /*0330*/  IMAD R35, R4, UR6, R25 ;  /* 0x0000000604237c24 */ /* 0x001fd2000f8e0219 */
[----:B------:R-:W-:Y:S05]  /*0340*/  @!P0 BRA `(.L_x_3) ;  /* 0x0000000000dc8947 */ /* 0x000fea0003800000 */
[----:B------:R-:W0:Y:S01]  /*0350*/  LDC R0, c[0x0][0x38c] ;  /* 0x0000e300ff007b82 */ /* 0x000e220000000800 */
[----:B--2---:R-:W-:Y:S02]  /*0360*/  R2UR UR6, R22 ;  /* 0x00000000160672ca */ /* 0x004fe400000e0000 */
[----:B------:R-:W-:-:S05]  /*0370*/  R2UR UR7, R23 ;  /* 0x00000000170772ca */ /* 0x000fca00000e0000 */
[----:B------:R-:W1:Y:S01]  /*0380*/  LDC.64 R16, c[0x0][0x380] ;  /* 0x0000e000ff107b82 */ /* 0x000e620000000a00 */
[----:B0-----:R-:W-:Y:S01]  /*0390*/  IMAD R3, R35, R0, UR5 ;  /* 0x0000000523037e24 */ /* 0x001fe2000f8e0200 */
[----:B------:R-:W-:Y:S01]  /*03a0*/  MOV R28, 0x0 ;  /* 0x00000000001c7802 */ /* 0x000fe20000000f00 */
[----:B------:R-:W0:Y:S02]  /*03b0*/  LDCU.64 UR4, c[0x4][0x28] ;  /* 0x01000500ff0477ac */ /* 0x000e240008000a00 */
[----:B-1----:R-:W-:-:S05]  /*03c0*/  IMAD.WIDE R16, R3, 0x4, R16 ;  /* 0x0000000403107825 */ /* 0x002fca00078e0210 */
[----:B------:R-:W2:Y:S01]  /*03d0*/  LDG.E R0, desc[UR6][R16.64] ;  /* 0x0000000610007981 */ /* 0x000ea2000c1e1900 */
[----:B------:R1:W3:Y:S01]  /*03e0*/  LDC.64 R8, c[0x4][R28] ;  /* 0x010000001c087b82 */ /* 0x0002e20000000a00 */
[----:B------:R-:W-:Y:S01]  /*03f0*/  ISETP.NE.AND P0, PT, R29, 0x1, PT ;  /* 0x000000011d00780c */ /* 0x000fe20003f05270 */
[----:B------:R-:W-:Y:S02]  /*0400*/  IMAD.MOV.U32 R6, RZ, RZ, R27 ;  /* 0x000000ffff067224 */ /* 0x000fe400078e001b */
[----:B------:R-:W-:Y:S02]  /*0410*/  IMAD.MOV.U32 R7, RZ, RZ, R26 ;  /* 0x000000ffff077224 */ /* 0x000fe400078e001a */
[----:B0-----:R-:W-:Y:S01]  /*0420*/  IMAD.U32 R4, RZ, RZ, UR4 ;  /* 0x00000004ff047e24 */ /* 0x001fe2000f8e00ff */
[----:B------:R-:W-:Y:S01]  /*0430*/  MOV R5, UR5 ;  /* 0x0000000500057c02 */ /* 0x000fe20008000f00 */
[----:B--2---:R0:W2:Y:S02]  /*0440*/  F2F.F64.F32 R10, R0 ;  /* 0x00000000000a7310 */ /* 0x0040a40000201800 */
[----:B0-----:R-:W-:Y:S01]  /*0450*/  P2R R0, PR, RZ, 0x1 ;  /* 0x00000001ff007803 */ /* 0x001fe20000000000 */
[----:B--23--:R1:W-:Y:S06]  /*0460*/  STL.64 [R1], R10 ;  /* 0x0000000a01007387 */ /* 0x00c3ec0000100a00 */
[----:B------:R-:W-:-:S07]  /*0470*/  LEPC R20, `(.L_x_4) ;  /* 0x000000001014794e */ /* 0x000fce0000000000 */
[----:B-1----:R-:W-:Y:S05]  /*0480*/  CALL.ABS.NOINC R8 ;  /* 0x0000000008007343 */ /* 0x002fea0003c00000 */
.L_x_4:
[----:B------:R-:W-:Y:S01]  /*0490*/  ISETP.NE.AND P6, PT, R29, 0x1, PT ;  /* 0x000000011d00780c */ /* 0x000fe20003fc5270 */
[----:B------:R-:W-:-:S12]  /*04a0*/  IMAD.MOV.U32 R0, RZ, RZ, R33 ;  /* 0x000000ffff007224 */ /* 0x000fd800078e0021 */
[----:B------:R-:W-:Y:S05]  /*04b0*/  @!P6 BRA `(.L_x_3) ;  /* 0x000000000080e947 */ /* 0x000fea0003800000 */
[----:B------:R-:W-:Y:S02]  /*04c0*/  R2UR UR4, R22 ;  /* 0x00000000160472ca */ /* 0x000fe400000e0000 */
[----:B------:R-:W-:-:S13]  /*04d0*/  R2UR UR5, R23 ;  /* 0x00000000170572ca */ /* 0x000fda00000e0000 */
[----:B------:R-:W2:Y:S01]  /*04e0*/  LDG.E R0, desc[UR4][R16.64+0x4] ;  /* 0x0000040410007981 */ /* 0x000ea2000c1e1900 */
[----:B------:R0:W1:Y:S01]  /*04f0*/  LDC.64 R8, c[0x4][R28] ;  /* 0x010000001c087b82 */ /* 0x0000620000000a00 */
[----:B------:R-:W3:Y:S01]  /*0500*/  LDCU.64 UR4, c[0x4][0x28] ;  /* 0x01000500ff0477ac */ /* 0x000ee20008000a00 */
[----:B------:R-:W-:Y:S01]  /*0510*/  ISETP.NE.AND P0, PT, R29, 0x2, PT ;  /* 0x000000021d00780c */ /* 0x000fe20003f05270 */
[----:B------:R-:W-:Y:S02]  /*0520*/  IMAD.MOV.U32 R6, RZ, RZ, R27 ;  /* 0x000000ffff067224 */ /* 0x000fe400078e001b */
[----:B------:R-:W-:Y:S02]  /*0530*/  IMAD.MOV.U32 R7, RZ, RZ, R26 ;  /* 0x000000ffff077224 */ /* 0x000fe400078e001a */
[----:B---3--:R-:W-:Y:S02]  /*0540*/  IMAD.U32 R4, RZ, RZ, UR4 ;  /* 0x00000004ff047e24 */ /* 0x008fe4000f8e00ff */
[----:B------:R-:W-:Y:S01]  /*0550*/  IMAD.U32 R5, RZ, RZ, UR5 ;  /* 0x00000005ff057e24 */ /* 0x000fe2000f8e00ff */
[----:B--2---:R2:W3:Y:S02]  /*0560*/  F2F.F64.F32 R10, R0 ;  /* 0x00000000000a7310 */ /* 0x0044e40000201800 */
[----:B--2---:R-:W-:Y:S01]  /*0570*/  P2R R0, PR, RZ, 0x1 ;  /* 0x00000001ff007803 */ /* 0x004fe20000000000 */
[----:B-1-3--:R0:W-:Y:S06]  /*0580*/  STL.64 [R1], R10 ;  /* 0x0000000a01007387 */ /* 0x00a1ec0000100a00 */
[----:B------:R-:W-:-:S07]  /*0590*/  LEPC R20, `(.L_x_5) ;  /* 0x000000001014794e */ /* 0x000fce0000000000 */
[----:B0-----:R-:W-:Y:S05]  /*05a0*/  CALL.ABS.NOINC R8 ;  /* 0x0000000008007343 */ /* 0x001fea0003c00000 */
.L_x_5:
[----:B------:R-:W-:Y:S02]  /*05b0*/  ISETP.NE.AND P6, PT, R29, 0x2, PT ;  /* 0x000000021d00780c */ /* 0x000fe40003fc5270 */
[----:B------:R-:W-:-:S11]  /*05c0*/  MOV R0, R32 ;  /* 0x0000002000007202 */ /* 0x000fd60000000f00 */
[----:B------:R-:W-:Y:S05]  /*05d0*/  @!P6 BRA `(.L_x_3) ;  /* 0x000000000038e947 */ /* 0x000fea0003800000 */
[----:B------:R-:W-:Y:S02]  /*05e0*/  R2UR UR4, R22 ;  /* 0x00000000160472ca */ /* 0x000fe400000e0000 */
[----:B------:R-:W-:-:S13]  /*05f0*/  R2UR UR5, R23 ;  /* 0x00000000170572ca */ /* 0x000fda00000e0000 */
[----:B------:R-:W2:Y:S01]  /*0600*/  LDG.E R16, desc[UR4][R16.64+0x8] ;  /* 0x0000080410107981 */ /* 0x000ea2000c1e1900 */
[----:B------:R0:W1:Y:S01]  /*0610*/  LDC.64 R8, c[0x4][R28] ;  /* 0x010000001c087b82 */ /* 0x0000620000000a00 */
[----:B------:R-:W3:Y:S01]  /*0620*/  LDCU.64 UR4, c[0x4][0x28] ;  /* 0x01000500ff0477ac */ /* 0x000ee20008000a00 */
[----:B------:R-:W-:Y:S02]  /*0630*/  IMAD.MOV.U32 R6, RZ, RZ, R27 ;  /* 0x000000ffff067224 */ /* 0x000fe400078e001b */
[----:B------:R-:W-:Y:S02]  /*0640*/  IMAD.MOV.U32 R7, RZ, RZ, R26 ;  /* 0x000000ffff077224 */ /* 0x000fe400078e001a */
[----:B---3--:R-:W-:Y:S02]  /*0650*/  IMAD.U32 R4, RZ, RZ, UR4 ;  /* 0x00000004ff047e24 */ /* 0x008fe4000f8e00ff */
[----:B------:R-:W-:Y:S01]  /*0660*/  IMAD.U32 R5, RZ, RZ, UR5 ;  /* 0x00000005ff057e24 */ /* 0x000fe2000f8e00ff */
[----:B--2---:R-:W2:Y:S02]  /*0670*/  F2F.F64.F32 R10, R16 ;  /* 0x00000010000a7310 */ /* 0x004ea40000201800 */
[----:B-12---:R0:W-:Y:S04]  /*0680*/  STL.64 [R1], R10 ;  /* 0x0000000a01007387 */ /* 0x0061e80000100a00 */
[----:B------:R-:W-:-:S07]  /*0690*/  LEPC R20, `(.L_x_6) ;  /* 0x000000001014794e */ /* 0x000fce0000000000 */
[----:B0-----:R-:W-:Y:S05]  /*06a0*/  CALL.ABS.NOINC R8 ;  /* 0x0000000008007343 */ /* 0x001fea0003c00000 */
.L_x_6:
[----:B------:R-:W-:-:S07]  /*06b0*/  IMAD.MOV.U32 R0, RZ, RZ, R31 ;  /* 0x000000ffff007224 */ /* 0x000fce00078e001f */
.L_x_3:
[----:B------:R-:W-:Y:S01]  /*06c0*/  ISETP.GT.U32.AND P0, PT, R30, -0x4, PT ;  /* 0xfffffffc1e00780c */ /* 0x000fe20003f04070 */
[----:B------:R-:W-:-:S12]  /*06d0*/  BSSY.RECONVERGENT B6, `(.L_x_2) ;  /* 0x0000042000067945 */ /* 0x000fd80003800200 */
[----:B------:R-:W-:Y:S05]  /*06e0*/  @P0 BRA `(.L_x_7) ;  /* 0x0000000400000947 */ /* 0x000fea0003800000 */
[----:B------:R-:W0:Y:S01]  /*06f0*/  LDCU UR4, c[0x0][0x38c] ;  /* 0x00007180ff0477ac */ /* 0x000e220008000800 */
[----:B------:R-:W-:Y:S02]  /*0700*/  IMAD.IADD R34, R0, 0x1, -R24 ;  /* 0x0000000100227824 */ /* 0x000fe400078e0a18 */
[----:B0-----:R-:W-:-:S07]  /*0710*/  IMAD R35, R35, UR4, R0 ;  /* 0x0000000423237c24 */ /* 0x001fce000f8e0200 */
.L_x_12:
[----:B--2---:R-:W-:Y:S01]  /*0720*/  R2UR UR4, R22 ;  /* 0x00000000160472ca */ /* 0x004fe200000e0000 */
[----:B------:R-:W-:Y:S01]  /*0730*/  IMAD.WIDE R16, R35, 0x4, R18 ;  /* 0x0000000423107825 */ /* 0x000fe200078e0212 */
[----:B------:R-:W-:-:S13]  /*0740*/  R2UR UR5, R23 ;  /* 0x00000000170572ca */ /* 0x000fda00000e0000 */
[----:B------:R-:W2:Y:S01]  /*0750*/  LDG.E R0, desc[UR4][R16.64+-0x8] ;  /* 0xfffff80410007981 */ /* 0x000ea2000c1e1900 */
[----:B------:R-:W-:Y:S01]  /*0760*/  MOV R8, 0x0 ;  /* 0x0000000000087802 */ /* 0x000fe20000000f00 */
[----:B------:R-:W0:Y:S01]  /*0770*/  LDCU.64 UR4, c[0x4][0x28] ;  /* 0x01000500ff0477ac */ /* 0x000e220008000a00 */
[----:B------:R-:W-:Y:S02]  /*0780*/  VIADD R34, R34, 0x4 ;  /* 0x0000000422227836 */ /* 0x000fe40000000000 */
[----:B------:R-:W-:Y:S02]  /*0790*/  IMAD.MOV.U32 R6, RZ, RZ, R27 ;  /* 0x000000ffff067224 */ /* 0x000fe400078e001b */
[----:B------:R-:W1:Y:S01]  /*07a0*/  LDC.64 R8, c[0x4][R8] ;  /* 0x0100000008087b82 */ /* 0x000e620000000a00 */
[----:B------:R-:W-:Y:S01]  /*07b0*/  ISETP.NE.AND P0, PT, R34, RZ, PT ;  /* 0x000000ff2200720c */ /* 0x000fe20003f05270 */
[----:B------:R-:W-:Y:S01]  /*07c0*/  IMAD.MOV.U32 R7, RZ, RZ, R26 ;  /* 0x000000ffff077224 */ /* 0x000fe200078e001a */
[----:B0-----:R-:W-:Y:S01]  /*07d0*/  MOV R4, UR4 ;  /* 0x0000000400047c02 */ /* 0x001fe20008000f00 */
[----:B------:R-:W-:Y:S01]  /*07e0*/  IMAD.U32 R5, RZ, RZ, UR5 ;  /* 0x00000005ff057e24 */ /* 0x000fe2000f8e00ff */
[----:B--2---:R0:W2:Y:S02]  /*07f0*/  F2F.F64.F32 R10, R0 ;  /* 0x00000000000a7310 */ /* 0x0040a40000201800 */
[----:B0-----:R-:W-:Y:S01]  /*0800*/  P2R R0, PR, RZ, 0x1 ;  /* 0x00000001ff007803 */ /* 0x001fe20000000000 */
[----:B-12---:R0:W-:Y:S06]  /*0810*/  STL.64 [R1], R10 ;  /* 0x0000000a01007387 */ /* 0x0061ec0000100a00 */
[----:B------:R-:W-:-:S07]  /*0820*/  LEPC R20, `(.L_x_8) ;  /* 0x000000001014794e */ /* 0x000fce0000000000 */
[----:B0-----:R-:W-:Y:S05]  /*0830*/  CALL.ABS.NOINC R8 ;  /* 0x0000000008007343 */ /* 0x001fea0003c00000 */
.L_x_8:
[----:B------:R-:W-:Y:S02]  /*0840*/  R2UR UR4, R22 ;  /* 0x00000000160472ca */ /* 0x000fe400000e0000 */
[----:B------:R-:W-:-:S13]  /*0850*/  R2UR UR5, R23 ;  /* 0x00000000170572ca */ /* 0x000fda00000e0000 */
[----:B------:R-:W2:Y:S01]  /*0860*/  LDG.E R0, desc[UR4][R16.64+-0x4] ;  /* 0xfffffc0410007981 */ /* 0x000ea2000c1e1900 */
[----:B------:R-:W-:Y:S01]  /*0870*/  MOV R28, 0x0 ;  /* 0x00000000001c7802 */ /* 0x000fe20000000f00 */
[----:B------:R-:W0:Y:S01]  /*0880*/  LDCU.64 UR4, c[0x4][0x28] ;  /* 0x01000500ff0477ac */ /* 0x000e220008000a00 */
[----:B------:R-:W-:Y:S02]  /*0890*/  IMAD.MOV.U32 R6, RZ, RZ, R27 ;  /* 0x000000ffff067224 */ /* 0x000fe400078e001b */
[----:B------:R1:W3:Y:S01]  /*08a0*/  LDC.64 R8, c[0x4][R28] ;  /* 0x010000001c087b82 */ /* 0x0002e20000000a00 */
[----:B------:R-:W-:Y:S02]  /*08b0*/  IMAD.MOV.U32 R7, RZ, RZ, R26 ;  /* 0x000000ffff077224 */ /* 0x000fe400078e001a */
[----:B0-----:R-:W-:Y:S02]  /*08c0*/  IMAD.U32 R4, RZ, RZ, UR4 ;  /* 0x00000004ff047e24 */ /* 0x001fe4000f8e00ff */
[----:B------:R-:W-:Y:S01]  /*08d0*/  IMAD.U32 R5, RZ, RZ, UR5 ;  /* 0x00000005ff057e24 */ /* 0x000fe2000f8e00ff */
[----:B--2---:R-:W0:Y:S02]  /*08e0*/  F2F.F64.F32 R10, R0 ;  /* 0x00000000000a7310 */ /* 0x004e240000201800 */
[----:B0--3--:R1:W-:Y:S04]  /*08f0*/  STL.64 [R1], R10 ;  /* 0x0000000a01007387 */ /* 0x0093e80000100a00 */
[----:B------:R-:W-:-:S07]  /*0900*/  LEPC R20, `(.L_x_9) ;  /* 0x000000001014794e */ /* 0x000fce0000000000 */
[----:B-1----:R-:W-:Y:S05]  /*0910*/  CALL.ABS.NOINC R8 ;  /* 0x0000000008007343 */ /* 0x002fea0003c00000 */
.L_x_9:
[----:B------:R-:W-:Y:S02]  /*0920*/  R2UR UR4, R22 ;  /* 0x00000000160472ca */ /* 0x000fe400000e0000 */
[----:B------:R-:W-:-:S13]  /*0930*/  R2UR UR5, R23 ;  /* 0x00000000170572ca */ /* 0x000fda00000e0000 */
[----:B------:R-:W2:Y:S01]  /*0940*/  LDG.E R0, desc[UR4][R16.64] ;  /* 0x0000000410007981 */ /* 0x000ea2000c1e1900 */
[----:B------:R0:W1:Y:S01]  /*0950*/  LDC.64 R8, c[0x4][R28] ;  /* 0x010000001c087b82 */ /* 0x0000620000000a00 */
[----:B------:R-:W3:Y:S01]  /*0960*/  LDCU.64 UR4, c[0x4][0x28] ;  /* 0x01000500ff0477ac */ /* 0x000ee20008000a00 */
[----:B------:R-:W-:Y:S02]  /*0970*/  IMAD.MOV.U32 R6, RZ, RZ, R27 ;  /* 0x000000ffff067224 */ /* 0x000fe400078e001b */
[----:B------:R-:W-:Y:S01]  /*0980*/  IMAD.MOV.U32 R7, RZ, RZ, R26 ;  /* 0x000000ffff077224 */ /* 0x000fe200078e001a */
[----:B---3--:R-:W-:Y:S01]  /*0990*/  MOV R4, UR4 ;  /* 0x0000000400047c02 */ /* 0x008fe20008000f00 */
[----:B------:R-:W-:Y:S01]  /*09a0*/  IMAD.U32 R5, RZ, RZ, UR5 ;  /* 0x00000005ff057e24 */ /* 0x000fe2000f8e00ff */
[----:B--2---:R-:W2:Y:S02]  /*09b0*/  F2F.F64.F32 R10, R0 ;  /* 0x00000000000a7310 */ /* 0x004ea40000201800 */
[----:B-12---:R0:W-:Y:S04]  /*09c0*/  STL.64 [R1], R10 ;  /* 0x0000000a01007387 */ /* 0x0061e80000100a00 */
[----:B------:R-:W-:-:S07]  /*09d0*/  LEPC R20, `(.L_x_10) ;  /* 0x000000001014794e */ /* 0x000fce0000000000 */
[----:B0-----:R-:W-:Y:S05]  /*09e0*/  CALL.ABS.NOINC R8 ;  /* 0x0000000008007343 */ /* 0x001fea0003c00000 */
.L_x_10:
        /* <DEDUP_REMOVED lines=13> */
.L_x_11:
[----:B------:R-:W-:Y:S02]  /*0ac0*/  ISETP.NE.AND P6, PT, R34, RZ, PT ;  /* 0x000000ff2200720c */ /* 0x000fe40003fc5270 */
[----:B------:R-:W-:-:S11]  /*0ad0*/  IADD3 R35, PT, PT, R35, 0x4, RZ ;  /* 0x0000000423237810 */ /* 0x000fd60007ffe0ff */
[----:B------:R-:W-:Y:S05]  /*0ae0*/  @P6 BRA `(.L_x_12) ;  /* 0xfffffffc000c6947 */ /* 0x000fea000383ffff */
.L_x_7:
[----:B------:R-:W-:Y:S05]  /*0af0*/  BSYNC.RECONVERGENT B6 ;  /* 0x0000000000067941 */ /* 0x000fea0003800200 */
.L_x_2:
[----:B------:R-:W-:Y:S01]  /*0b00*/  MOV R8, 0x0 ;  /* 0x0000000000087802 */ /* 0x000fe20000000f00 */
[----:B------:R-:W0:Y:S01]  /*0b10*/  LDCU.64 UR4, c[0x4][0x30] ;  /* 0x01000600ff0477ac */ /* 0x000e220008000a00 */
[----:B------:R-:W-:-:S04]  /*0b20*/  CS2R R6, SRZ ;  /* 0x0000000000067805 */ /* 0x000fc8000001ff00 */
[----:B------:R-:W1:Y:S01]  /*0b30*/  LDC.64 R8, c[0x4][R8] ;  /* 0x0100000008087b82 */ /* 0x000e620000000a00 */
[----:B0-----:R-:W-:Y:S02]  /*0b40*/  IMAD.U32 R4, RZ, RZ, UR4 ;  /* 0x00000004ff047e24 */ /* 0x001fe4000f8e00ff */
[----:B------:R-:W-:-:S07]  /*0b50*/  IMAD.U32 R5, RZ, RZ, UR5 ;  /* 0x00000005ff057e24 */ /* 0x000fce000f8e00ff */
[----:B------:R-:W-:-:S07]  /*0b60*/  LEPC R20, `(.L_x_13) ;  /* 0x000000001014794e */ /* 0x000fce0000000000 */
[----:B-12---:R-:W-:Y:S05]  /*0b70*/  CALL.ABS.NOINC R8 ;  /* 0x0000000008007343 */ /* 0x006fea0003c00000 */
.L_x_13:
[----:B------:R-:W-:-:S05]  /*0b80*/  VIADD R25, R25, 0x1 ;  /* 0x0000000119197836 */ /* 0x000fca0000000000 */
[----:B------:R-:W-:-:S13]  /*0b90*/  ISETP.NE.AND P0, PT, R25, R2, PT ;  /* 0x000000021900720c */ /* 0x000fda0003f05270 */
[----:B------:R-:W-:Y:S05]  /*0ba0*/  @P0 BRA `(.L_x_14) ;  /* 0xfffffff400c00947 */ /* 0x000fea000383ffff */
[----:B------:R-:W-:Y:S05]  /*0bb0*/  BSYNC.RECONVERGENT B7 ;  /* 0x0000000000077941 */ /* 0x000fea0003800200 */
.L_x_1:
[----:B------:R-:W-:Y:S01]  /*0bc0*/  MOV R0, 0x0 ;  /* 0x0000000000007802 */ /* 0x000fe20000000f00 */
[----:B------:R-:W0:Y:S01]  /*0bd0*/  LDCU.64 UR4, c[0x4][0x38] ;  /* 0x01000700ff0477ac */ /* 0x000e220008000a00 */
[----:B------:R-:W-:Y:S02]  /*0be0*/  CS2R R6, SRZ ;  /* 0x0000000000067805 */ /* 0x000fe4000001ff00 */
[----:B------:R1:W2:Y:S01]  /*0bf0*/  LDC.64 R2, c[0x4][R0] ;  /* 0x0100000000027b82 */ /* 0x0002a20000000a00 */
[----:B0-----:R-:W-:Y:S02]  /*0c00*/  IMAD.U32 R4, RZ, RZ, UR4 ;  /* 0x00000004ff047e24 */ /* 0x001fe4000f8e00ff */
[----:B-1----:R-:W-:-:S07]  /*0c10*/  IMAD.U32 R5, RZ, RZ, UR5 ;  /* 0x00000005ff057e24 */ /* 0x002fce000f8e00ff */
[----:B------:R-:W-:-:S07]  /*0c20*/  LEPC R20, `(.L_x_15) ;  /* 0x000000001014794e */ /* 0x000fce0000000000 */
[----:B--2---:R-:W-:Y:S05]  /*0c30*/  CALL.ABS.NOINC R2 ;  /* 0x0000000002007343 */ /* 0x004fea0003c00000 */
.L_x_15:
[----:B------:R-:W-:Y:S05]  /*0c40*/  EXIT ;  /* 0x000000000000794d */ /* 0x000fea0003800000 */
.L_x_16:
[----:B------:R-:W-:-:S00]  /*0c50*/  BRA `(.L_x_16) ;  /* 0xfffffffc00fc7947 */ /* 0x000fc0000383ffff */
[----:B------:R-:W-:-:S00]  /*0c60*/  NOP ;  /* 0x0000000000007918 */ /* 0x000fc00000000000 */
        /* <DEDUP_REMOVED lines=9> */
.L_x_43:


//--------------------- .text._ZN5check18matrix_same_kernelEPKfS1_iiif --------------------------
	.section	.text._ZN5check18matrix_same_kernelEPKfS1_iiif,"ax",@progbits
	.align	128
        .global         _ZN5check18matrix_same_kernelEPKfS1_iiif
        .type           _ZN5check18matrix_same_kernelEPKfS1_iiif,@function
        .size           _ZN5check18matrix_same_kernelEPKfS1_iiif,(.L_x_44 - _ZN5check18matrix_same_kernelEPKfS1_iiif)
        .other          _ZN5check18matrix_same_kernelEPKfS1_iiif,@"STO_CUDA_ENTRY STV_DEFAULT"
_ZN5check18matrix_same_kernelEPKfS1_iiif:
.text._ZN5check18matrix_same_kernelEPKfS1_iiif:
[----:B------:R-:W0:Y:S01]  /*0000*/  LDC R1, c[0x0][0x37c] ;  /* 0x0000df00ff017b82 */ /* 0x000e220000000800 */
[----:B------:R-:W-:Y:S01]  /*0010*/  MOV R0, 0x0 ;  /* 0x0000000000007802 */ /* 0x000fe20000000f00 */
[----:B------:R-:W1:Y:S01]  /*0020*/  LDCU UR4, c[0x0][0x2f8] ;  /* 0x00005f00ff0477ac */ /* 0x000e620008000800 */
[----:B0-----:R-:W-:Y:S01]  /*0030*/  VIADD R1, R1, 0xffffffe0 ;  /* 0xffffffe001017836 */ /* 0x001fe20000000000 */
[----:B------:R-:W-:-:S04]  /*0040*/  CS2R R6, SRZ ;  /* 0x0000000000067805 */ /* 0x000fc8000001ff00 */
[----:B------:R0:W2:Y:S01]  /*0050*/  LDC.64 R8, c[0x4][R0] ;  /* 0x0100000000087b82 */ /* 0x0000a20000000a00 */
[----:B------:R-:W3:Y:S01]  /*0060*/  LDCU.64 UR6, c[0x4][0x8] ;  /* 0x01000100ff0677ac */ /* 0x000ee20008000a00 */
[----:B------:R-:W4:Y:S01]  /*0070*/  LDCU UR5, c[0x0][0x2fc] ;  /* 0x00005f80ff0577ac */ /* 0x000f220008000800 */
[----:B------:R-:W0:Y:S01]  /*0080*/  LDCU UR36, c[0x0][0x39c] ;  /* 0x00007380ff2477ac */ /* 0x000e220008000800 */
[----:B-1----:R-:W-:Y:S01]  /*0090*/  IADD3 R16, P0, PT, R1, UR4, RZ ;  /* 0x0000000401107c10 */ /* 0x002fe2000ff1e0ff */
[----:B---3--:R-:W-:Y:S02]  /*00a0*/  IMAD.U32 R4, RZ, RZ, UR6 ;  /* 0x00000006ff047e24 */ /* 0x008fe4000f8e00ff */
[----:B------:R-:W-:Y:S02]  /*00b0*/  IMAD.U32 R5, RZ, RZ, UR7 ;  /* 0x00000007ff057e24 */ /* 0x000fe4000f8e00ff */
[----:B0---4-:R-:W-:-:S08]  /*00c0*/  IMAD.X R2, RZ, RZ, UR5, P0 ;  /* 0x00000005ff027e24 */ /* 0x011fd000080e06ff */
[----:B------:R-:W-:-:S07]  /*00d0*/  LEPC R20, `(.L_x_17) ;  /* 0x000000001014794e */ /* 0x000fce0000000000 */
[----:B--2---:R-:W-:Y:S05]  /*00e0*/  CALL.ABS.NOINC R8 ;  /* 0x0000000008007343 */ /* 0x004fea0003c00000 */
.L_x_17:
[----:B------:R-:W0:Y:S01]  /*00f0*/  LDC.64 R4, c[0x0][0x390] ;  /* 0x0000e400ff047b82 */ /* 0x000e220000000a00 */
[----:B------:R-:W0:Y:S02]  /*0100*/  LDCU UR4, c[0x0][0x398] ;  /* 0x00007300ff0477ac */ /* 0x000e240008000800 */
[----:B0-----:R-:W-:-:S04]  /*0110*/  VIMNMX3 R0, R4, UR4, R5, PT ;  /* 0x0000000404007c0f */ /* 0x001fc8000b800105 */
[----:B------:R-:W-:-:S13]  /*0120*/  ISETP.GE.AND P0, PT, R0, 0x1, PT ;  /* 0x000000010000780c */ /* 0x000fda0003f06270 */
[----:B------:R-:W-:Y:S05]  /*0130*/  @!P0 BRA `(.L_x_18) ;  /* 0x0000000000a88947 */ /* 0x000fea0003800000 */
[----:B------:R-:W0:Y:S01]  /*0140*/  LDC.64 R18, c[0x0][0x358] ;  /* 0x0000d600ff127b82 */ /* 0x000e220000000a00 */
[----:B------:R-:W-:Y:S01]  /*0150*/  HFMA2 R12, -RZ, RZ, 0, 0 ;  /* 0x00000000ff0c7431 */ /* 0x000fe200000001ff */
[----:B------:R-:W-:Y:S01]  /*0160*/  BSSY.RECONVERGENT B8, `(.L_x_19) ;  /* 0x0000031000087945 */ /* 0x000fe20003800200 */
[----:B------:R-:W-:-:S07]  /*0170*/  IMAD.MOV R17, RZ, RZ, -R5 ;  /* 0x000000ffff117224 */ /* 0x000fce00078e0a05 */
.L_x_25:
[----:B------:R-:W-:Y:S01]  /*0180*/  BSSY.RELIABLE B7, `(.L_x_20) ;  /* 0x0000021000077945 */ /* 0x000fe20003800100 */
[----:B------:R-:W-:-:S07]  /*0190*/  IMAD.MOV.U32 R13, RZ, RZ, RZ ;  /* 0x000000ffff0d7224 */ /* 0x000fce00078e00ff */
.L_x_24:
[----:B------:R-:W1:Y:S01]  /*01a0*/  LDCU.64 UR4, c[0x0][0x390] ;  /* 0x00007200ff0477ac */ /* 0x000e620008000a00 */
[----:B------:R-:W2:Y:S01]  /*01b0*/  LDC.64 R4, c[0x0][0x380] ;  /* 0x0000e000ff047b82 */ /* 0x000ea20000000a00 */
[----:B------:R-:W-:Y:S01]  /*01c0*/  BSSY.RELIABLE B6, `(.L_x_21) ;  /* 0x0000018000067945 */ /* 0x000fe20003800100 */
[----:B------:R-:W-:-:S06]  /*01d0*/  IMAD.MOV.U32 R14, RZ, RZ, R17 ;  /* 0x000000ffff0e7224 */ /* 0x000fcc00078e0011 */
[----:B------:R-:W3:Y:S01]  /*01e0*/  LDC.64 R6, c[0x0][0x388] ;  /* 0x0000e200ff067b82 */ /* 0x000ee20000000a00 */
[----:B-1----:R-:W-:-:S04]  /*01f0*/  IMAD R0, R12, UR4, R13 ;  /* 0x000000040c007c24 */ /* 0x002fc8000f8e020d */
[----:B------:R-:W-:Y:S02]  /*0200*/  IMAD R3, R0, UR5, RZ ;  /* 0x0000000500037c24 */ /* 0x000fe4000f8e02ff */
[----:B------:R-:W-:-:S07]  /*0210*/  IMAD.MOV.U32 R0, RZ, RZ, RZ ;  /* 0x000000ffff007224 */ /* 0x000fce00078e00ff */
.L_x_23:
[C---:B0-----:R-:W-:Y:S01]  /*0220*/  R2UR UR4, R18.reuse ;  /* 0x00000000120472ca */ /* 0x041fe200000e0000 */
[----:B--2---:R-:W-:Y:S01]  /*0230*/  IMAD.WIDE R8, R3, 0x4, R4 ;  /* 0x0000000403087825 */ /* 0x004fe200078e0204 */
[----:B------:R-:W-:Y:S02]  /*0240*/  R2UR UR5, R19 ;  /* 0x00000000130572ca */ /* 0x000fe400000e0000 */
[----:B------:R-:W-:Y:S01]  /*0250*/  R2UR UR6, R18 ;  /* 0x00000000120672ca */ /* 0x000fe200000e0000 */
[----:B---3--:R-:W-:Y:S01]  /*0260*/  IMAD.WIDE R10, R3, 0x4, R6 ;  /* 0x00000004030a7825 */ /* 0x008fe200078e0206 */
[----:B------:R-:W-:-:S09]  /*0270*/  R2UR UR7, R19 ;  /* 0x00000000130772ca */ /* 0x000fd200000e0000 */
[----:B------:R-:W2:Y:S04]  /*0280*/  LDG.E R8, desc[UR4][R8.64] ;  /* 0x0000000408087981 */ /* 0x000ea8000c1e1900 */
[----:B------:R-:W2:Y:S02]  /*0290*/  LDG.E R11, desc[UR6][R10.64] ;  /* 0x000000060a0b7981 */ /* 0x000ea4000c1e1900 */
[----:B--2---:R-:W-:-:S05]  /*02a0*/  FADD R15, R8, -R11 ;  /* 0x8000000b080f7221 */ /* 0x004fca0000000000 */
[----:B------:R-:W-:-:S13]  /*02b0*/  FSETP.GT.AND P0, PT, |R15|, UR36, PT ;  /* 0x000000240f007c0b */ /* 0x000fda000bf04200 */
[----:B------:R-:W-:Y:S05]  /*02c0*/  @P0 BREAK.RELIABLE B6 ;  /* 0x0000000000060942 */ /* 0x000fea0003800100 */
[----:B------:R-:W-:Y:S05]  /*02d0*/  @P0 BREAK.RELIABLE B7 ;  /* 0x0000000000070942 */ /* 0x000fea0003800100 */
[----:B------:R-:W-:Y:S05]  /*02e0*/  @P0 BRA `(.L_x_22) ;  /* 0x0000000000600947 */ /* 0x000fea0003800000 */
[----:B------:R-:W-:Y:S01]  /*02f0*/  IADD3 R14, PT, PT, R14, 0x1, RZ ;  /* 0x000000010e0e7810 */ /* 0x000fe20007ffe0ff */
[----:B------:R-:W-:Y:S02]  /*0300*/  VIADD R0, R0, 0x1 ;  /* 0x0000000100007836 */ /* 0x000fe40000000000 */
[----:B------:R-:W-:Y:S01]  /*0310*/  VIADD R3, R3, 0x1 ;  /* 0x0000000103037836 */ /* 0x000fe20000000000 */
[----:B------:R-:W-:-:S13]  /*0320*/  ISETP.NE.AND P0, PT, R14, RZ, PT ;  /* 0x000000ff0e00720c */ /* 0x000fda0003f05270 */
[----:B------:R-:W-:Y:S05]  /*0330*/  @P0 BRA `(.L_x_23) ;  /* 0xfffffffc00b80947 */ /* 0x000fea000383ffff */
[----:B------:R-:W-:Y:S05]  /*0340*/  BSYNC.RELIABLE B6 ;  /* 0x0000000000067941 */ /* 0x000fea0003800100 */
.L_x_21:
[----:B------:R-:W0:Y:S01]  /*0350*/  LDCU UR4, c[0x0][0x390] ;  /* 0x00007200ff0477ac */ /* 0x000e220008000800 */
[----:B------:R-:W-:-:S05]  /*0360*/  VIADD R13, R13, 0x1 ;  /* 0x000000010d0d7836 */ /* 0x000fca0000000000 */
[----:B0-----:R-:W-:-:S13]  /*0370*/  ISETP.NE.AND P0, PT, R13, UR4, PT ;  /* 0x000000040d007c0c */ /* 0x001fda000bf05270 */
[----:B------:R-:W-:Y:S05]  /*0380*/  @P0 BRA `(.L_x_24) ;  /* 0xfffffffc00840947 */ /* 0x000fea000383ffff */
[----:B------:R-:W-:Y:S05]  /*0390*/  BSYNC.RELIABLE B7 ;  /* 0x0000000000077941 */ /* 0x000fea0003800100 */
.L_x_20:
[----:B------:R-:W0:Y:S01]  /*03a0*/  LDCU UR4, c[0x0][0x398] ;  /* 0x00007300ff0477ac */ /* 0x000e220008000800 */
[----:B------:R-:W-:-:S04]  /*03b0*/  IADD3 R12, PT, PT, R12, 0x1, RZ ;  /* 0x000000010c0c7810 */ /* 0x000fc80007ffe0ff */
[----:B0-----:R-:W-:-:S13]  /*03c0*/  ISETP.NE.AND P0, PT, R12, UR4, PT ;  /* 0x000000040c007c0c */ /* 0x001fda000bf05270 */
[----:B------:R-:W-:Y:S05]  /*03d0*/  @P0 BRA `(.L_x_25) ;  /* 0xfffffffc00680947 */ /* 0x000fea000383ffff */
.L_x_18:
        /* <DEDUP_REMOVED lines=8> */
.L_x_26:
[----:B------:R-:W-:Y:S05]  /*0460*/  EXIT ;  /* 0x000000000000794d */ /* 0x000fea0003800000 */
.L_x_22:
[----:B------:R-:W-:Y:S05]  /*0470*/  BSYNC.RECONVERGENT B8 ;  /* 0x0000000000087941 */ /* 0x000fea0003800200 */
.L_x_19:
[----:B------:R-:W-:Y:S01]  /*0480*/  F2F.F64.F32 R8, R8 ;  /* 0x0000000800087310 */ /* 0x000fe20000201800 */
[----:B------:R-:W-:Y:S01]  /*0490*/  MOV R3, 0x0 ;  /* 0x0000000000037802 */ /* 0x000fe20000000f00 */
[----:B------:R0:W-:Y:S01]  /*04a0*/  STL.64 [R1], R12 ;  /* 0x0000000c01007387 */ /* 0x0001e20000100a00 */
[----:B------:R-:W1:Y:S01]  /*04b0*/  LDCU.64 UR4, c[0x4][0x10] ;  /* 0x01000200ff0477ac */ /* 0x000e620008000a00 */
[----:B------:R-:W-:Y:S01]  /*04c0*/  IMAD.MOV.U32 R6, RZ, RZ, R16 ;  /* 0x000000ffff067224 */ /* 0x000fe200078e0010 */
[----:B------:R0:W2:Y:S01]  /*04d0*/  LDC.64 R14, c[0x4][R3] ;  /* 0x01000000030e7b82 */ /* 0x0000a20000000a00 */
[----:B------:R0:W-:Y:S01]  /*04e0*/  STL [R1+0x8], R0 ;  /* 0x0000080001007387 */ /* 0x0001e20000100800 */
[----:B------:R-:W-:Y:S01]  /*04f0*/  IMAD.MOV.U32 R7, RZ, RZ, R2 ;  /* 0x000000ffff077224 */ /* 0x000fe200078e0002 */
[----:B------:R-:W3:Y:S01]  /*0500*/  F2F.F64.F32 R10, R11 ;  /* 0x0000000b000a7310 */ /* 0x000ee20000201800 */
[----:B-1----:R-:W-:Y:S01]  /*0510*/  IMAD.U32 R4, RZ, RZ, UR4 ;  /* 0x00000004ff047e24 */ /* 0x002fe2000f8e00ff */
[----:B------:R-:W-:Y:S01]  /*0520*/  MOV R5, UR5 ;  /* 0x0000000500057c02 */ /* 0x000fe20008000f00 */
[----:B---3--:R0:W-:Y:S06]  /*0530*/  STL.128 [R1+0x10], R8 ;  /* 0x0000100801007387 */ /* 0x0081ec0000100c00 */
[----:B------:R-:W-:-:S07]  /*0540*/  LEPC R20, `(.L_x_27) ;  /* 0x000000001014794e */ /* 0x000fce0000000000 */
[----:B0-2---:R-:W-:Y:S05]  /*0550*/  CALL.ABS.NOINC R14 ;  /* 0x000000000e007343 */ /* 0x005fea0003c00000 */
.L_x_27:
[----:B------:R-:W-:Y:S05]  /*0560*/  EXIT ;  /* 0x000000000000794d */ /* 0x000fea0003800000 */
.L_x_28:
        /* <DEDUP_REMOVED lines=9> */
.L_x_44:


//--------------------- .text._ZN5check23matrix_set_value_kernelEPfiiif --------------------------
	.section	.text._ZN5check23matrix_set_value_kernelEPfiiif,"ax",@progbits
	.align	128
        .global         _ZN5check23matrix_set_value_kernelEPfiiif
        .type           _ZN5check23matrix_set_value_kernelEPfiiif,@function
        .size           _ZN5check23matrix_set_value_kernelEPfiiif,(.L_x_45 - _ZN5check23matrix_set_value_kernelEPfiiif)
        .other          _ZN5check23matrix_set_value_kernelEPfiiif,@"STO_CUDA_ENTRY STV_DEFAULT"
_ZN5check23matrix_set_value_kernelEPfiiif:
.text._ZN5check23matrix_set_value_kernelEPfiiif:
[----:B------:R-:W-:Y:S08]  /*0000*/  LDC R1, c[0x0][0x37c] ;  /* 0x0000df00ff017b82 */ /* 0x000ff00000000800 */
[----:B------:R-:W0:Y:S01]  /*0010*/  LDC R2, c[0x0][0x390] ;  /* 0x0000e400ff027b82 */ /* 0x000e220000000800 */
[----:B------:R-:W1:Y:S01]  /*0020*/  S2R R3, SR_TID.X ;  /* 0x0000000000037919 */ /* 0x000e620000002100 */
[----:B------:R-:W2:Y:S06]  /*0030*/  S2R R0, SR_TID.Y ;  /* 0x0000000000007919 */ /* 0x000eac0000002200 */
[----:B------:R-:W3:Y:S08]  /*0040*/  LDC R6, c[0x0][0x360] ;  /* 0x0000d800ff067b82 */ /* 0x000ef00000000800 */
[----:B------:R-:W4:Y:S01]  /*0050*/  LDC R7, c[0x0][0x364] ;  /* 0x0000d900ff077b82 */ /* 0x000f220000000800 */
[----:B0-----:R-:W-:-:S07]  /*0060*/  ISETP.GE.AND P0, PT, R2, 0x1, PT ;  /* 0x000000010200780c */ /* 0x001fce0003f06270 */
[----:B------:R-:W0:Y:S08]  /*0070*/  S2UR UR4, SR_CTAID.X ;  /* 0x00000000000479c3 */ /* 0x000e300000002500 */
[----:B------:R-:W0:Y:S02]  /*0080*/  S2UR UR5, SR_CTAID.Y ;  /* 0x00000000000579c3 */ /* 0x000e240000002600 */
[----:B01234-:R-:W-:Y:S05]  /*0090*/  @!P0 EXIT ;  /* 0x000000000000894d */ /* 0x01ffea0003800000 */
[----:B------:R-:W0:Y:S01]  /*00a0*/  LDCU.64 UR6, c[0x0][0x388] ;  /* 0x00007100ff0677ac */ /* 0x000e220008000a00 */
[----:B------:R-:W-:Y:S02]  /*00b0*/  IMAD R6, R6, UR4, R3 ;  /* 0x0000000406067c24 */ /* 0x000fe4000f8e0203 */
[----:B------:R-:W-:Y:S01]  /*00c0*/  IMAD R7, R7, UR5, R0 ;  /* 0x0000000507077c24 */ /* 0x000fe2000f8e0200 */
[----:B------:R-:W1:Y:S01]  /*00d0*/  LDCU.64 UR8, c[0x0][0x358] ;  /* 0x00006b00ff0877ac */ /* 0x000e620008000a00 */
[----:B------:R-:W-:Y:S01]  /*00e0*/  UMOV UR4, URZ ;  /* 0x000000ff00047c82 */ /* 0x000fe20008000000 */
[----:B0-----:R-:W-:-:S04]  /*00f0*/  ISETP.GE.AND P0, PT, R6, UR7, PT ;  /* 0x0000000706007c0c */ /* 0x001fc8000bf06270 */
[----:B------:R-:W-:-:S04]  /*0100*/  ISETP.LT.AND P0, PT, R7, UR6, !P0 ;  /* 0x0000000607007c0c */ /* 0x000fc8000c701270 */
[----:B-1----:R-:W-:-:S09]  /*0110*/  P2R R14, PR, RZ, 0x1 ;  /* 0x00000001ff0e7803 */ /* 0x002fd20000000000 */
.L_x_41:
[----:B------:R-:W-:Y:S01]  /*0120*/  ISETP.NE.AND P0, PT, R14, RZ, PT ;  /* 0x000000ff0e00720c */ /* 0x000fe20003f05270 */
[----:B------:R-:W-:-:S12]  /*0130*/  BSSY.RECONVERGENT B0, `(.L_x_29) ;  /* 0x0000131000007945 */ /* 0x000fd80003800200 */
[----:B0-----:R-:W-:Y:S05]  /*0140*/  @!P0 BRA `(.L_x_30) ;  /* 0x0000001000bc8947 */ /* 0x001fea0003800000 */
[-C--:B------:R-:W-:Y:S01]  /*0150*/  IABS R0, R6.reuse ;  /* 0x0000000600007213 */ /* 0x080fe20000000000 */
[----:B------:R-:W-:Y:S01]  /*0160*/  BSSY.RECONVERGENT B1, `(.L_x_31) ;  /* 0x0000082000017945 */ /* 0x000fe20003800200 */
[----:B------:R-:W-:Y:S02]  /*0170*/  IABS R2, R7 ;  /* 0x0000000700027213 */ /* 0x000fe40000000000 */
[----:B------:R-:W0:Y:S01]  /*0180*/  I2F.RP R3, R0 ;  /* 0x0000000000037306 */ /* 0x000e220000209400 */
[----:B------:R-:W-:-:S07]  /*0190*/  IABS R10, R6 ;  /* 0x00000006000a7213 */ /* 0x000fce0000000000 */
[----:B0-----:R-:W0:Y:S02]  /*01a0*/  MUFU.RCP R3, R3 ;  /* 0x0000000300037308 */ /* 0x001e240000001000 */
[----:B0-----:R-:W-:Y:S02]  /*01b0*/  VIADD R4, R3, 0xffffffe ;  /* 0x0ffffffe03047836 */ /* 0x001fe40000000000 */
[----:B------:R-:W-:-:S04]  /*01c0*/  IMAD.MOV R3, RZ, RZ, -R10 ;  /* 0x000000ffff037224 */ /* 0x000fc800078e0a0a */
[----:B------:R0:W1:Y:S02]  /*01d0*/  F2I.FTZ.U32.TRUNC.NTZ R5, R4 ;  /* 0x0000000400057305 */ /* 0x000064000021f000 */
[----:B0-----:R-:W-:Y:S02]  /*01e0*/  IMAD.MOV.U32 R4, RZ, RZ, RZ ;  /* 0x000000ffff047224 */ /* 0x001fe400078e00ff */
[----:B-1----:R-:W-:-:S04]  /*01f0*/  IMAD.MOV R9, RZ, RZ, -R5 ;  /* 0x000000ffff097224 */ /* 0x002fc800078e0a05 */
[----:B------:R-:W-:-:S04]  /*0200*/  IMAD R9, R9, R0, RZ ;  /* 0x0000000009097224 */ /* 0x000fc800078e02ff */
[----:B------:R-:W-:-:S06]  /*0210*/  IMAD.HI.U32 R5, R5, R9, R4 ;  /* 0x0000000905057227 */ /* 0x000fcc00078e0004 */
[----:B------:R-:W-:-:S04]  /*0220*/  IMAD.HI.U32 R5, R5, R2, RZ ;  /* 0x0000000205057227 */ /* 0x000fc800078e00ff */
[----:B------:R-:W-:-:S05]  /*0230*/  IMAD R3, R5, R3, R2 ;  /* 0x0000000305037224 */ /* 0x000fca00078e0202 */
[----:B------:R-:W-:-:S13]  /*0240*/  ISETP.GT.U32.AND P1, PT, R0, R3, PT ;  /* 0x000000030000720c */ /* 0x000fda0003f24070 */
[----:B------:R-:W-:Y:S01]  /*0250*/  @!P1 IMAD.IADD R3, R3, 0x1, -R0 ;  /* 0x0000000103039824 */ /* 0x000fe200078e0a00 */
[----:B------:R-:W-:Y:S02]  /*0260*/  @!P1 IADD3 R5, PT, PT, R5, 0x1, RZ ;  /* 0x0000000105059810 */ /* 0x000fe40007ffe0ff */
[----:B------:R-:W-:Y:S02]  /*0270*/  ISETP.NE.AND P1, PT, R6, RZ, PT ;  /* 0x000000ff0600720c */ /* 0x000fe40003f25270 */
[----:B------:R-:W-:Y:S02]  /*0280*/  ISETP.GE.U32.AND P0, PT, R3, R0, PT ;  /* 0x000000000300720c */ /* 0x000fe40003f06070 */
[----:B------:R-:W-:-:S04]  /*0290*/  LOP3.LUT R3, R7, R6, RZ, 0x3c, !PT ;  /* 0x0000000607037212 */ /* 0x000fc800078e3cff */
[----:B------:R-:W-:-:S07]  /*02a0*/  ISETP.GE.AND P2, PT, R3, RZ, PT ;  /* 0x000000ff0300720c */ /* 0x000fce0003f46270 */
[----:B------:R-:W-:-:S06]  /*02b0*/  @P0 VIADD R5, R5, 0x1 ;  /* 0x0000000105050836 */ /* 0x000fcc0000000000 */
[----:B------:R-:W-:Y:S01]  /*02c0*/  @!P2 IMAD.MOV R5, RZ, RZ, -R5 ;  /* 0x000000ffff05a224 */ /* 0x000fe200078e0a05 */
[----:B------:R-:W-:-:S05]  /*02d0*/  @!P1 LOP3.LUT R5, RZ, R6, RZ, 0x33, !PT ;  /* 0x00000006ff059212 */ /* 0x000fca00078e33ff */
[----:B------:R-:W-:-:S05]  /*02e0*/  IMAD.IADD R5, R6, 0x1, R5 ;  /* 0x0000000106057824 */ /* 0x000fca00078e0205 */
[----:B------:R-:W-:-:S05]  /*02f0*/  I2FP.F32.S32 R3, R5 ;  /* 0x0000000500037245 */ /* 0x000fca0000201400 */
[----:B------:R-:W-:-:S04]  /*0300*/  FADD R3, R3, 9.9999999747524270788e-07 ;  /* 0x358637bd03037421 */ /* 0x000fc80000000000 */
[C---:B------:R-:W-:Y:S01]  /*0310*/  FMUL R9, R3.reuse, 0.63661974668502807617 ;  /* 0x3f22f98303097820 */ /* 0x040fe20000400000 */
[----:B------:R-:W-:-:S05]  /*0320*/  FSETP.GE.AND P0, PT, |R3|, 105615, PT ;  /* 0x47ce47800300780b */ /* 0x000fca0003f06200 */
[----:B------:R-:W0:Y:S02]  /*0330*/  F2I.NTZ R9, R9 ;  /* 0x0000000900097305 */ /* 0x000e240000203100 */
[----:B0-----:R-:W-:-:S05]  /*0340*/  I2FP.F32.S32 R4, R9 ;  /* 0x0000000900047245 */ /* 0x001fca0000201400 */
[----:B------:R-:W-:-:S04]  /*0350*/  FFMA R5, R4, -1.5707962512969970703, R3 ;  /* 0xbfc90fda04057823 */ /* 0x000fc80000000003 */
[----:B------:R-:W-:-:S04]  /*0360*/  FFMA R5, R4, -7.5497894158615963534e-08, R5 ;  /* 0xb3a2216804057823 */ /* 0x000fc80000000005 */
[----:B------:R-:W-:Y:S01]  /*0370*/  FFMA R4, R4, -5.3903029534742383927e-15, R5 ;  /* 0xa7c234c504047823 */ /* 0x000fe20000000005 */
[----:B------:R-:W-:Y:S06]  /*0380*/  @!P0 BRA `(.L_x_32) ;  /* 0x00000004007c8947 */ /* 0x000fec0003800000 */
[----:B------:R-:W-:-:S13]  /*0390*/  FSETP.NEU.AND P0, PT, |R3|, +INF , PT ;  /* 0x7f8000000300780b */ /* 0x000fda0003f0d200 */
[----:B------:R-:W-:Y:S01]  /*03a0*/  @!P0 FMUL R4, RZ, R3 ;  /* 0x00000003ff048220 */ /* 0x000fe20000400000 */
[----:B------:R-:W-:Y:S01]  /*03b0*/  @!P0 IMAD.MOV.U32 R9, RZ, RZ, RZ ;  /* 0x000000ffff098224 */ /* 0x000fe200078e00ff */
[----:B------:R-:W-:Y:S06]  /*03c0*/  @!P0 BRA `(.L_x_32) ;  /* 0x00000004006c8947 */ /* 0x000fec0003800000 */
[----:B------:R-:W-:Y:S02]  /*03d0*/  IMAD.SHL.U32 R4, R3, 0x100, RZ ;  /* 0x0000010003047824 */ /* 0x000fe400078e00ff */
[----:B------:R-:W-:Y:S02]  /*03e0*/  HFMA2 R9, -RZ, RZ, 0, 0 ;  /* 0x00000000ff097431 */ /* 0x000fe400000001ff */
[----:B------:R-:W-:Y:S01]  /*03f0*/  IMAD.MOV.U32 R12, RZ, RZ, RZ ;  /* 0x000000ffff0c7224 */ /* 0x000fe200078e00ff */
[----:B------:R-:W0:Y:S01]  /*0400*/  LDCU.64 UR10, c[0x4][0x40] ;  /* 0x01000800ff0a77ac */ /* 0x000e220008000a00 */
[----:B------:R-:W-:Y:S01]  /*0410*/  LOP3.LUT R13, R4, 0x80000000, RZ, 0xfc, !PT ;  /* 0x80000000040d7812 */ /* 0x000fe200078efcff */
[----:B------:R-:W-:Y:S01]  /*0420*/  UMOV UR6, URZ ;  /* 0x000000ff00067c82 */ /* 0x000fe20008000000 */
[----:B------:R-:W-:-:S05]  /*0430*/  UMOV UR5, URZ ;  /* 0x000000ff00057c82 */ /* 0x000fca0008000000 */
.L_x_33:
[----:B0-----:R-:W-:Y:S02]  /*0440*/  IMAD.U32 R10, RZ, RZ, UR10 ;  /* 0x0000000aff0a7e24 */ /* 0x001fe4000f8e00ff */
[----:B------:R-:W-:-:S05]  /*0450*/  IMAD.U32 R11, RZ, RZ, UR11 ;  /* 0x0000000bff0b7e24 */ /* 0x000fca000f8e00ff */
[----:B------:R-:W2:Y:S01]  /*0460*/  LDG.E.CONSTANT R4, desc[UR8][R10.64] ;  /* 0x000000080a047981 */ /* 0x000ea2000c1e9900 */
[----:B------:R-:W-:Y:S01]  /*0470*/  UIADD3 UR5, UPT, UPT, UR5, 0x1, URZ ;  /* 0x0000000105057890 */ /* 0x000fe2000fffe0ff */
[C---:B------:R-:W-:Y:S01]  /*0480*/  ISETP.EQ.AND P0, PT, R12.reuse, RZ, PT ;  /* 0x000000ff0c00720c */ /* 0x040fe20003f02270 */
[----:B------:R-:W-:Y:S01]  /*0490*/  UIADD3 UR10, UP1, UPT, UR10, 0x4, URZ ;  /* 0x000000040a0a7890 */ /* 0x000fe2000ff3e0ff */
[C---:B------:R-:W-:Y:S01]  /*04a0*/  ISETP.EQ.AND P1, PT, R12.reuse, 0x4, PT ;  /* 0x000000040c00780c */ /* 0x040fe20003f22270 */
[----:B------:R-:W-:Y:S01]  /*04b0*/  UISETP.NE.AND UP0, UPT, UR5, 0x6, UPT ;  /* 0x000000060500788c */ /* 0x000fe2000bf05270 */
[C---:B------:R-:W-:Y:S01]  /*04c0*/  ISETP.EQ.AND P3, PT, R12.reuse, 0xc, PT ;  /* 0x0000000c0c00780c */ /* 0x040fe20003f62270 */
[----:B------:R-:W-:Y:S01]  /*04d0*/  UIADD3.X UR11, UPT, UPT, URZ, UR11, URZ, UP1, !UPT ;  /* 0x0000000bff0b7290 */ /* 0x000fe20008ffe4ff */
[C---:B------:R-:W-:Y:S02]  /*04e0*/  ISETP.EQ.AND P4, PT, R12.reuse, 0x10, PT ;  /* 0x000000100c00780c */ /* 0x040fe40003f82270 */
[----:B------:R-:W-:Y:S01]  /*04f0*/  ISETP.EQ.AND P5, PT, R12, 0x14, PT ;  /* 0x000000140c00780c */ /* 0x000fe20003fa2270 */
[----:B--2---:R-:W-:-:S03]  /*0500*/  IMAD.WIDE.U32 R4, R4, R13, RZ ;  /* 0x0000000d04047225 */ /* 0x004fc600078e00ff */
[----:B------:R-:W-:-:S04]  /*0510*/  IADD3 R4, P2, PT, R4, R9, RZ ;  /* 0x0000000904047210 */ /* 0x000fc80007f5e0ff */
[----:B------:R-:W-:Y:S01]  /*0520*/  IADD3.X R9, PT, PT, R5, UR6, RZ, P2, !PT ;  /* 0x0000000605097c10 */ /* 0x000fe200097fe4ff */
[--C-:B------:R-:W-:Y:S01]  /*0530*/  @P0 IMAD.MOV.U32 R8, RZ, RZ, R4.reuse ;  /* 0x000000ffff080224 */ /* 0x100fe200078e0004 */
[C---:B------:R-:W-:Y:S01]  /*0540*/  ISETP.EQ.AND P2, PT, R12.reuse, 0x8, PT ;  /* 0x000000080c00780c */ /* 0x040fe20003f42270 */
[--C-:B------:R-:W-:Y:S02]  /*0550*/  @P1 IMAD.MOV.U32 R15, RZ, RZ, R4.reuse ;  /* 0x000000ffff0f1224 */ /* 0x100fe400078e0004 */
[--C-:B------:R-:W-:Y:S02]  /*0560*/  @P3 IMAD.MOV.U32 R17, RZ, RZ, R4.reuse ;  /* 0x000000ffff113224 */ /* 0x100fe400078e0004 */
[--C-:B------:R-:W-:Y:S02]  /*0570*/  @P4 IMAD.MOV.U32 R18, RZ, RZ, R4.reuse ;  /* 0x000000ffff124224 */ /* 0x100fe400078e0004 */
[----:B------:R-:W-:Y:S02]  /*0580*/  @P5 IMAD.MOV.U32 R19, RZ, RZ, R4 ;  /* 0x000000ffff135224 */ /* 0x000fe400078e0004 */
[----:B------:R-:W-:-:S04]  /*0590*/  VIADD R12, R12, 0x4 ;  /* 0x000000040c0c7836 */ /* 0x000fc80000000000 */
[----:B------:R-:W-:Y:S01]  /*05a0*/  @P2 MOV R16, R4 ;  /* 0x0000000400102202 */ /* 0x000fe20000000f00 */
[----:B------:R-:W-:Y:S06]  /*05b0*/  BRA.U UP0, `(.L_x_33) ;  /* 0xfffffffd00a07547 */ /* 0x000fec000b83ffff */
[----:B------:R-:W-:Y:S01]  /*05c0*/  SHF.R.U32.HI R4, RZ, 0x17, R3 ;  /* 0x00000017ff047819 */ /* 0x000fe20000011603 */
[----:B------:R-:W-:Y:S03]  /*05d0*/  BSSY.RECONVERGENT B2, `(.L_x_34) ;  /* 0x0000028000027945 */ /* 0x000fe60003800200 */
[C---:B------:R-:W-:Y:S02]  /*05e0*/  LOP3.LUT R5, R4.reuse, 0xe0, RZ, 0xc0, !PT ;  /* 0x000000e004057812 */ /* 0x040fe400078ec0ff */
[----:B------:R-:W-:-:S03]  /*05f0*/  LOP3.LUT P6, RZ, R4, 0x1f, RZ, 0xc0, !PT ;  /* 0x0000001f04ff7812 */ /* 0x000fc600078cc0ff */
[----:B------:R-:W-:-:S05]  /*0600*/  VIADD R5, R5, 0xffffff80 ;  /* 0xffffff8005057836 */ /* 0x000fca0000000000 */
[----:B------:R-:W-:-:S04]  /*0610*/  SHF.R.U32.HI R5, RZ, 0x5, R5 ;  /* 0x00000005ff057819 */ /* 0x000fc80000011605 */
[----:B------:R-:W-:-:S04]  /*0620*/  LEA R11, -R5, RZ, 0x2 ;  /* 0x000000ff050b7211 */ /* 0x000fc800078e11ff */
[C---:B------:R-:W-:Y:S02]  /*0630*/  ISETP.EQ.AND P3, PT, R11.reuse, -0x18, PT ;  /* 0xffffffe80b00780c */ /* 0x040fe40003f62270 */
[C---:B------:R-:W-:Y:S02]  /*0640*/  ISETP.EQ.AND P4, PT, R11.reuse, -0x14, PT ;  /* 0xffffffec0b00780c */ /* 0x040fe40003f82270 */
[C---:B------:R-:W-:Y:S02]  /*0650*/  ISETP.EQ.AND P0, PT, R11.reuse, -0x10, PT ;  /* 0xfffffff00b00780c */ /* 0x040fe40003f02270 */
[C---:B------:R-:W-:Y:S02]  /*0660*/  ISETP.EQ.AND P1, PT, R11.reuse, -0xc, PT ;  /* 0xfffffff40b00780c */ /* 0x040fe40003f22270 */
[C---:B------:R-:W-:Y:S02]  /*0670*/  ISETP.EQ.AND P2, PT, R11.reuse, -0x8, PT ;  /* 0xfffffff80b00780c */ /* 0x040fe40003f42270 */
[----:B------:R-:W-:-:S03]  /*0680*/  ISETP.EQ.AND P5, PT, R11, 0x4, PT ;  /* 0x000000040b00780c */ /* 0x000fc60003fa2270 */
[--C-:B------:R-:W-:Y:S01]  /*0690*/  @P3 IMAD.MOV.U32 R12, RZ, RZ, R8.reuse ;  /* 0x000000ffff0c3224 */ /* 0x100fe200078e0008 */
[C---:B------:R-:W-:Y:S01]  /*06a0*/  ISETP.EQ.AND P3, PT, R11.reuse, -0x4, PT ;  /* 0xfffffffc0b00780c */ /* 0x040fe20003f62270 */
[----:B------:R-:W-:Y:S02]  /*06b0*/  @P4 IMAD.MOV.U32 R5, RZ, RZ, R8 ;  /* 0x000000ffff054224 */ /* 0x000fe400078e0008 */
[--C-:B------:R-:W-:Y:S01]  /*06c0*/  @P4 IMAD.MOV.U32 R12, RZ, RZ, R15.reuse ;  /* 0x000000ffff0c4224 */ /* 0x100fe200078e000f */
[----:B------:R-:W-:Y:S01]  /*06d0*/  ISETP.EQ.AND P4, PT, R11, RZ, PT ;  /* 0x000000ff0b00720c */ /* 0x000fe20003f82270 */
[----:B------:R-:W-:Y:S01]  /*06e0*/  @P0 IMAD.MOV.U32 R5, RZ, RZ, R15 ;  /* 0x000000ffff050224 */ /* 0x000fe200078e000f */
[----:B------:R-:W-:Y:S01]  /*06f0*/  @P1 MOV R5, R16 ;  /* 0x0000001000051202 */ /* 0x000fe20000000f00 */
[----:B------:R-:W-:Y:S02]  /*0700*/  @P0 IMAD.MOV.U32 R12, RZ, RZ, R16 ;  /* 0x000000ffff0c0224 */ /* 0x000fe400078e0010 */
[----:B------:R-:W-:-:S02]  /*0710*/  @P1 IMAD.MOV.U32 R12, RZ, RZ, R17 ;  /* 0x000000ffff0c1224 */ /* 0x000fc400078e0011 */
[----:B------:R-:W-:Y:S02]  /*0720*/  @P2 IMAD.MOV.U32 R5, RZ, RZ, R17 ;  /* 0x000000ffff052224 */ /* 0x000fe400078e0011 */
[--C-:B------:R-:W-:Y:S02]  /*0730*/  @P2 IMAD.MOV.U32 R12, RZ, RZ, R18.reuse ;  /* 0x000000ffff0c2224 */ /* 0x100fe400078e0012 */
[----:B------:R-:W-:Y:S02]  /*0740*/  @P3 IMAD.MOV.U32 R5, RZ, RZ, R18 ;  /* 0x000000ffff053224 */ /* 0x000fe400078e0012 */
[----:B------:R-:W-:Y:S01]  /*0750*/  @P3 IMAD.MOV.U32 R12, RZ, RZ, R19 ;  /* 0x000000ffff0c3224 */ /* 0x000fe200078e0013 */
[----:B------:R-:W-:Y:S01]  /*0760*/  @P4 MOV R5, R19 ;  /* 0x0000001300054202 */ /* 0x000fe20000000f00 */
[--C-:B------:R-:W-:Y:S02]  /*0770*/  @P4 IMAD.MOV.U32 R12, RZ, RZ, R9.reuse ;  /* 0x000000ffff0c4224 */ /* 0x100fe400078e0009 */
[----:B------:R-:W-:Y:S01]  /*0780*/  @P5 IMAD.MOV.U32 R5, RZ, RZ, R9 ;  /* 0x000000ffff055224 */ /* 0x000fe200078e0009 */
[----:B------:R-:W-:Y:S06]  /*0790*/  @!P6 BRA `(.L_x_35) ;  /* 0x00000000002ce947 */ /* 0x000fec0003800000 */
[----:B------:R-:W-:Y:S01]  /*07a0*/  @P0 IMAD.MOV.U32 R10, RZ, RZ, R8 ;  /* 0x000000ffff0a0224 */ /* 0x000fe200078e0008 */
[----:B------:R-:W-:Y:S01]  /*07b0*/  ISETP.EQ.AND P0, PT, R11, 0x8, PT ;  /* 0x000000080b00780c */ /* 0x000fe20003f02270 */
[----:B------:R-:W-:Y:S01]  /*07c0*/  @P1 IMAD.MOV.U32 R10, RZ, RZ, R15 ;  /* 0x000000ffff0a1224 */ /* 0x000fe200078e000f */
[----:B------:R-:W-:Y:S01]  /*07d0*/  LOP3.LUT R4, R4, 0x1f, RZ, 0xc0, !PT ;  /* 0x0000001f04047812 */ /* 0x000fe200078ec0ff */
[----:B------:R-:W-:Y:S01]  /*07e0*/  @P2 IMAD.MOV.U32 R10, RZ, RZ, R16 ;  /* 0x000000ffff0a2224 */ /* 0x000fe200078e0010 */
[----:B------:R-:W-:Y:S01]  /*07f0*/  @P3 MOV R10, R17 ;  /* 0x00000011000a3202 */ /* 0x000fe20000000f00 */
[----:B------:R-:W-:Y:S01]  /*0800*/  @P4 IMAD.MOV.U32 R10, RZ, RZ, R18 ;  /* 0x000000ffff0a4224 */ /* 0x000fe200078e0012 */
[----:B------:R-:W-:Y:S01]  /*0810*/  SHF.L.W.U32.HI R12, R5, R4, R12 ;  /* 0x00000004050c7219 */ /* 0x000fe20000010e0c */
[----:B------:R-:W-:-:S06]  /*0820*/  @P5 IMAD.MOV.U32 R10, RZ, RZ, R19 ;  /* 0x000000ffff0a5224 */ /* 0x000fcc00078e0013 */
[----:B------:R-:W-:-:S05]  /*0830*/  @P0 IMAD.MOV.U32 R10, RZ, RZ, R9 ;  /* 0x000000ffff0a0224 */ /* 0x000fca00078e0009 */
[----:B------:R-:W-:-:S07]  /*0840*/  SHF.L.W.U32.HI R5, R10, R4, R5 ;  /* 0x000000040a057219 */ /* 0x000fce0000010e05 */
.L_x_35:
[----:B------:R-:W-:Y:S05]  /*0850*/  BSYNC.RECONVERGENT B2 ;  /* 0x0000000000027941 */ /* 0x000fea0003800200 */
.L_x_34:
[C---:B------:R-:W-:Y:S01]  /*0860*/  SHF.L.W.U32.HI R20, R5.reuse, 0x2, R12 ;  /* 0x0000000205147819 */ /* 0x040fe20000010e0c */
[----:B------:R-:W-:Y:S01]  /*0870*/  IMAD.SHL.U32 R5, R5, 0x4, RZ ;  /* 0x0000000405057824 */ /* 0x000fe200078e00ff */
[----:B------:R-:W-:Y:S01]  /*0880*/  UMOV UR6, 0x54442d19 ;  /* 0x54442d1900067882 */ /* 0x000fe20000000000 */
[----:B------:R-:W-:Y:S01]  /*0890*/  UMOV UR7, 0x3bf921fb ;  /* 0x3bf921fb00077882 */ /* 0x000fe20000000000 */
[----:B------:R-:W-:Y:S02]  /*08a0*/  SHF.R.S32.HI R9, RZ, 0x1f, R20 ;  /* 0x0000001fff097819 */ /* 0x000fe40000011414 */
[----:B------:R-:W-:Y:S02]  /*08b0*/  ISETP.GE.AND P0, PT, R3, RZ, PT ;  /* 0x000000ff0300720c */ /* 0x000fe40003f06270 */
[C---:B------:R-:W-:Y:S02]  /*08c0*/  LOP3.LUT R4, R9.reuse, R5, RZ, 0x3c, !PT ;  /* 0x0000000509047212 */ /* 0x040fe400078e3cff */
[----:B------:R-:W-:-:S02]  /*08d0*/  LOP3.LUT R5, R9, R20, RZ, 0x3c, !PT ;  /* 0x0000001409057212 */ /* 0x000fc400078e3cff */
[----:B------:R-:W-:Y:S02]  /*08e0*/  SHF.R.U32.HI R9, RZ, 0x1e, R12 ;  /* 0x0000001eff097819 */ /* 0x000fe4000001160c */
[C---:B------:R-:W-:Y:S02]  /*08f0*/  LOP3.LUT R3, R20.reuse, R3, RZ, 0x3c, !PT ;  /* 0x0000000314037212 */ /* 0x040fe400078e3cff */
[----:B------:R-:W0:Y:S01]  /*0900*/  I2F.F64.S64 R4, R4 ;  /* 0x0000000400047312 */ /* 0x000e220000301c00 */
[----:B------:R-:W-:Y:S02]  /*0910*/  LEA.HI R9, R20, R9, RZ, 0x1 ;  /* 0x0000000914097211 */ /* 0x000fe400078f08ff */
[----:B------:R-:W-:-:S03]  /*0920*/  ISETP.GE.AND P1, PT, R3, RZ, PT ;  /* 0x000000ff0300720c */ /* 0x000fc60003f26270 */
[----:B------:R-:W-:-:S05]  /*0930*/  IMAD.MOV R3, RZ, RZ, -R9 ;  /* 0x000000ffff037224 */ /* 0x000fca00078e0a09 */
[----:B------:R-:W-:Y:S01]  /*0940*/  @!P0 MOV R9, R3 ;  /* 0x0000000300098202 */ /* 0x000fe20000000f00 */
[----:B0-----:R-:W-:-:S10]  /*0950*/  DMUL R10, R4, UR6 ;  /* 0x00000006040a7c28 */ /* 0x001fd40008000000 */
[----:B------:R-:W0:Y:S02]  /*0960*/  F2F.F32.F64 R10, R10 ;  /* 0x0000000a000a7310 */ /* 0x000e240000301000 */
[----:B0-----:R-:W-:-:S07]  /*0970*/  FSEL R4, -R10, R10, !P1 ;  /* 0x0000000a0a047208 */ /* 0x001fce0004800100 */
.L_x_32:
[----:B------:R-:W-:Y:S05]  /*0980*/  BSYNC.RECONVERGENT B1 ;  /* 0x0000000000017941 */ /* 0x000fea0003800200 */
.L_x_31:
[----:B------:R-:W0:Y:S01]  /*0990*/  I2F.RP R3, R2 ;  /* 0x0000000200037306 */ /* 0x000e220000209400 */
[----:B------:R-:W-:Y:S01]  /*09a0*/  IABS R12, R7 ;  /* 0x00000007000c7213 */ /* 0x000fe20000000000 */
[----:B------:R-:W-:Y:S01]  /*09b0*/  IMAD.MOV.U32 R20, RZ, RZ, 0x37cbac00 ;  /* 0x37cbac00ff147424 */ /* 0x000fe200078e00ff */
[----:B------:R-:W-:Y:S01]  /*09c0*/  BSSY.RECONVERGENT B1, `(.L_x_36) ;  /* 0x000008e000017945 */ /* 0x000fe20003800200 */
[----:B------:R-:W-:-:S04]  /*09d0*/  IMAD.MOV.U32 R21, RZ, RZ, 0x3d2aaabb ;  /* 0x3d2aaabbff157424 */ /* 0x000fc800078e00ff */
[----:B0-----:R-:W0:Y:S02]  /*09e0*/  MUFU.RCP R3, R3 ;  /* 0x0000000300037308 */ /* 0x001e240000001000 */
[----:B0-----:R-:W-:-:S06]  /*09f0*/  VIADD R10, R3, 0xffffffe ;  /* 0x0ffffffe030a7836 */ /* 0x001fcc0000000000 */
[----:B------:R0:W1:Y:S02]  /*0a00*/  F2I.FTZ.U32.TRUNC.NTZ R11, R10 ;  /* 0x0000000a000b7305 */ /* 0x000064000021f000 */
[----:B0-----:R-:W-:Y:S02]  /*0a10*/  IMAD.MOV.U32 R10, RZ, RZ, RZ ;  /* 0x000000ffff0a7224 */ /* 0x001fe400078e00ff */
[----:B-1----:R-:W-:-:S04]  /*0a20*/  IMAD.MOV R5, RZ, RZ, -R11 ;  /* 0x000000ffff057224 */ /* 0x002fc800078e0a0b */
[----:B------:R-:W-:-:S04]  /*0a30*/  IMAD R5, R5, R2, RZ ;  /* 0x0000000205057224 */ /* 0x000fc800078e02ff */
[----:B------:R-:W-:Y:S01]  /*0a40*/  IMAD.HI.U32 R11, R11, R5, R10 ;  /* 0x000000050b0b7227 */ /* 0x000fe200078e000a */
[----:B------:R-:W-:-:S03]  /*0a50*/  MOV R10, 0x3effffff ;  /* 0x3effffff000a7802 */ /* 0x000fc60000000f00 */
[----:B------:R-:W-:Y:S02]  /*0a60*/  IMAD.MOV R5, RZ, RZ, -R12 ;  /* 0x000000ffff057224 */ /* 0x000fe400078e0a0c */
[----:B------:R-:W-:-:S04]  /*0a70*/  IMAD.HI.U32 R11, R11, R0, RZ ;  /* 0x000000000b0b7227 */ /* 0x000fc800078e00ff */
[----:B------:R-:W-:Y:S01]  /*0a80*/  IMAD R3, R11, R5, R0 ;  /* 0x000000050b037224 */ /* 0x000fe200078e0200 */
[----:B------:R-:W-:-:S04]  /*0a90*/  LOP3.LUT R0, R6, R7, RZ, 0x3c, !PT ;  /* 0x0000000706007212 */ /* 0x000fc800078e3cff */
[----:B------:R-:W-:Y:S02]  /*0aa0*/  ISETP.GT.U32.AND P1, PT, R2, R3, PT ;  /* 0x000000030200720c */ /* 0x000fe40003f24070 */
[----:B------:R-:W-:-:S11]  /*0ab0*/  ISETP.GE.AND P2, PT, R0, RZ, PT ;  /* 0x000000ff0000720c */ /* 0x000fd60003f46270 */
[----:B------:R-:W-:Y:S01]  /*0ac0*/  @!P1 IMAD.IADD R3, R3, 0x1, -R2 ;  /* 0x0000000103039824 */ /* 0x000fe200078e0a02 */
[----:B------:R-:W-:Y:S02]  /*0ad0*/  @!P1 IADD3 R11, PT, PT, R11, 0x1, RZ ;  /* 0x000000010b0b9810 */ /* 0x000fe40007ffe0ff */
[----:B------:R-:W-:Y:S02]  /*0ae0*/  ISETP.NE.AND P1, PT, R7, RZ, PT ;  /* 0x000000ff0700720c */ /* 0x000fe40003f25270 */
[----:B------:R-:W-:Y:S01]  /*0af0*/  ISETP.GE.U32.AND P0, PT, R3, R2, PT ;  /* 0x000000020300720c */ /* 0x000fe20003f06070 */
[----:B------:R-:W-:Y:S01]  /*0b00*/  FMUL R3, R4, R4 ;  /* 0x0000000404037220 */ /* 0x000fe20000400000 */
[----:B------:R-:W-:-:S03]  /*0b10*/  LOP3.LUT R2, R9, 0x1, RZ, 0xc0, !PT ;  /* 0x0000000109027812 */ /* 0x000fc600078ec0ff */
[----:B------:R-:W-:-:S08]  /*0b20*/  FFMA R0, R3, R20, -0.0013887860113754868507 ;  /* 0xbab607ed03007423 */ /* 0x000fd00000000014 */
[----:B------:R-:W-:Y:S01]  /*0b30*/  @P0 VIADD R11, R11, 0x1 ;  /* 0x000000010b0b0836 */ /* 0x000fe20000000000 */
[----:B------:R-:W-:-:S03]  /*0b40*/  ISETP.NE.U32.AND P0, PT, R2, 0x1, PT ;  /* 0x000000010200780c */ /* 0x000fc60003f05070 */
[----:B------:R-:W-:Y:S01]  /*0b50*/  @!P2 IMAD.MOV R11, RZ, RZ, -R11 ;  /* 0x000000ffff0ba224 */ /* 0x000fe200078e0a0b */
[----:B------:R-:W-:Y:S02]  /*0b60*/  @!P1 LOP3.LUT R11, RZ, R7, RZ, 0x33, !PT ;  /* 0x00000007ff0b9212 */ /* 0x000fe400078e33ff */
[----:B------:R-:W-:Y:S02]  /*0b70*/  FSEL R0, R0, -0.00019574658654164522886, !P0 ;  /* 0xb94d415300007808 */ /* 0x000fe40004000000 */
[----:B------:R-:W-:Y:S01]  /*0b80*/  FSEL R2, R21, 0.0083327032625675201416, !P0 ;  /* 0x3c0885e415027808 */ /* 0x000fe20004000000 */
[----:B------:R-:W-:Y:S01]  /*0b90*/  IMAD.IADD R11, R7, 0x1, -R11 ;  /* 0x00000001070b7824 */ /* 0x000fe200078e0a0b */
[----:B------:R-:W-:-:S03]  /*0ba0*/  FSEL R5, -R10, -0.16666662693023681641, !P0 ;  /* 0xbe2aaaa80a057808 */ /* 0x000fc60004000100 */
[C---:B------:R-:W-:Y:S01]  /*0bb0*/  FFMA R2, R3.reuse, R0, R2 ;  /* 0x0000000003027223 */ /* 0x040fe20000000002 */
[----:B------:R-:W-:Y:S02]  /*0bc0*/  I2FP.F32.S32 R11, R11 ;  /* 0x0000000b000b7245 */ /* 0x000fe40000201400 */
[----:B------:R-:W-:Y:S01]  /*0bd0*/  FSEL R0, R4, 1, P0 ;  /* 0x3f80000004007808 */ /* 0x000fe20000000000 */
[----:B------:R-:W-:Y:S01]  /*0be0*/  FFMA R2, R3, R2, R5 ;  /* 0x0000000203027223 */ /* 0x000fe20000000005 */
[----:B------:R-:W-:Y:S01]  /*0bf0*/  LOP3.LUT P0, RZ, R9, 0x2, RZ, 0xc0, !PT ;  /* 0x0000000209ff7812 */ /* 0x000fe2000780c0ff */
[----:B------:R-:W-:Y:S01]  /*0c00*/  FADD R22, R11, 9.9999999747524270788e-07 ;  /* 0x358637bd0b167421 */ /* 0x000fe20000000000 */
[----:B------:R-:W-:Y:S01]  /*0c10*/  I2FP.F32.U32 R9, UR4 ;  /* 0x0000000400097c45 */ /* 0x000fe20008201000 */
[----:B------:R-:W-:Y:S02]  /*0c20*/  FFMA R3, R3, R0, RZ ;  /* 0x0000000003037223 */ /* 0x000fe400000000ff */
[C---:B------:R-:W-:Y:S01]  /*0c30*/  FMUL R12, R22.reuse, 0.63661974668502807617 ;  /* 0x3f22f983160c7820 */ /* 0x040fe20000400000 */
[----:B------:R-:W-:Y:S01]  /*0c40*/  FSETP.GE.AND P1, PT, |R22|, 105615, PT ;  /* 0x47ce47801600780b */ /* 0x000fe20003f26200 */
[----:B------:R-:W-:Y:S01]  /*0c50*/  FFMA R0, R3, R2, R0 ;  /* 0x0000000203007223 */ /* 0x000fe20000000000 */
[----:B------:R-:W-:-:S03]  /*0c60*/  FADD R11, R9, 3.1400001049041748047 ;  /* 0x4048f5c3090b7421 */ /* 0x000fc60000000000 */
[----:B------:R-:W0:Y:S02]  /*0c70*/  F2I.NTZ R12, R12 ;  /* 0x0000000c000c7305 */ /* 0x000e240000203100 */
[----:B------:R-:W-:-:S04]  /*0c80*/  @P0 FADD R0, RZ, -R0 ;  /* 0x80000000ff000221 */ /* 0x000fc80000000000 */
[----:B------:R-:W-:Y:S01]  /*0c90*/  FMUL R11, R0, R11 ;  /* 0x0000000b000b7220 */ /* 0x000fe20000400000 */
        /* <DEDUP_REMOVED lines=9> */
[----:B------:R-:W0:Y:S01]  /*0d30*/  LDC.64 R2, c[0x4][0x40] ;  /* 0x01001000ff027b82 */ /* 0x000e220000000a00 */
[----:B------:R-:W-:Y:S01]  /*0d40*/  IMAD.SHL.U32 R0, R22, 0x100, RZ ;  /* 0x0000010016007824 */ /* 0x000fe200078e00ff */
[----:B------:R-:W-:Y:S01]  /*0d50*/  UMOV UR5, URZ ;  /* 0x000000ff00057c82 */ /* 0x000fe20008000000 */
[----:B------:R-:W-:Y:S02]  /*0d60*/  IMAD.MOV.U32 R23, RZ, RZ, RZ ;  /* 0x000000ffff177224 */ /* 0x000fe400078e00ff */
[----:B------:R-:W-:Y:S01]  /*0d70*/  IMAD.MOV.U32 R25, RZ, RZ, RZ ;  /* 0x000000ffff197224 */ /* 0x000fe200078e00ff */
[----:B------:R-:W-:-:S07]  /*0d80*/  LOP3.LUT R27, R0, 0x80000000, RZ, 0xfc, !PT ;  /* 0x80000000001b7812 */ /* 0x000fce00078efcff */
.L_x_38:
[----:B0-----:R-:W-:-:S06]  /*0d90*/  IMAD.WIDE.U32 R4, R25, 0x4, R2 ;  /* 0x0000000419047825 */ /* 0x001fcc00078e0002 */
[----:B------:R-:W2:Y:S01]  /*0da0*/  LDG.E.CONSTANT R4, desc[UR8][R4.64] ;  /* 0x0000000804047981 */ /* 0x000ea2000c1e9900 */
[C---:B------:R-:W-:Y:S01]  /*0db0*/  IMAD.SHL.U32 R0, R25.reuse, 0x4, RZ ;  /* 0x0000000419007824 */ /* 0x040fe200078e00ff */
[----:B------:R-:W-:-:S04]  /*0dc0*/  IADD3 R25, PT, PT, R25, 0x1, RZ ;  /* 0x0000000119197810 */ /* 0x000fc80007ffe0ff */
[C---:B------:R-:W-:Y:S02]  /*0dd0*/  ISETP.EQ.AND P5, PT, R0.reuse, RZ, PT ;  /* 0x000000ff0000720c */ /* 0x040fe40003fa2270 */
[C---:B------:R-:W-:Y:S02]  /*0de0*/  ISETP.EQ.AND P4, PT, R0.reuse, 0x4, PT ;  /* 0x000000040000780c */ /* 0x040fe40003f82270 */
[C---:B------:R-:W-:Y:S02]  /*0df0*/  ISETP.EQ.AND P3, PT, R0.reuse, 0x8, PT ;  /* 0x000000080000780c */ /* 0x040fe40003f62270 */
[C---:B------:R-:W-:Y:S02]  /*0e00*/  ISETP.EQ.AND P2, PT, R0.reuse, 0xc, PT ;  /* 0x0000000c0000780c */ /* 0x040fe40003f42270 */
[----:B------:R-:W-:Y:S01]  /*0e10*/  ISETP.EQ.AND P1, PT, R0, 0x10, PT ;  /* 0x000000100000780c */ /* 0x000fe20003f22270 */
[----:B--2---:R-:W-:-:S03]  /*0e20*/  IMAD.WIDE.U32 R12, R4, R27, RZ ;  /* 0x0000001b040c7225 */ /* 0x004fc600078e00ff */
[----:B------:R-:W-:-:S04]  /*0e30*/  IADD3 R12, P0, PT, R12, R23, RZ ;  /* 0x000000170c0c7210 */ /* 0x000fc80007f1e0ff */
[----:B------:R-:W-:Y:S01]  /*0e40*/  IADD3.X R23, PT, PT, R13, UR5, RZ, P0, !PT ;  /* 0x000000050d177c10 */ /* 0x000fe200087fe4ff */
[--C-:B------:R-:W-:Y:S01]  /*0e50*/  @P5 IMAD.MOV.U32 R8, RZ, RZ, R12.reuse ;  /* 0x000000ffff085224 */ /* 0x100fe200078e000c */
[----:B------:R-:W-:Y:S01]  /*0e60*/  ISETP.NE.AND P5, PT, R25, 0x6, PT ;  /* 0x000000061900780c */ /* 0x000fe20003fa5270 */
[--C-:B------:R-:W-:Y:S01]  /*0e70*/  @P4 IMAD.MOV.U32 R15, RZ, RZ, R12.reuse ;  /* 0x000000ffff0f4224 */ /* 0x100fe200078e000c */
[----:B------:R-:W-:Y:S01]  /*0e80*/  ISETP.EQ.AND P0, PT, R0, 0x14, PT ;  /* 0x000000140000780c */ /* 0x000fe20003f02270 */
[--C-:B------:R-:W-:Y:S01]  /*0e90*/  @P3 IMAD.MOV.U32 R16, RZ, RZ, R12.reuse ;  /* 0x000000ffff103224 */ /* 0x100fe200078e000c */
[----:B------:R-:W-:Y:S01]  /*0ea0*/  @P1 MOV R18, R12 ;  /* 0x0000000c00121202 */ /* 0x000fe20000000f00 */
[----:B------:R-:W-:-:S10]  /*0eb0*/  @P2 IMAD.MOV.U32 R17, RZ, RZ, R12 ;  /* 0x000000ffff112224 */ /* 0x000fd400078e000c */
[----:B------:R-:W-:Y:S01]  /*0ec0*/  @P0 IMAD.MOV.U32 R19, RZ, RZ, R12 ;  /* 0x000000ffff130224 */ /* 0x000fe200078e000c */
[----:B------:R-:W-:Y:S06]  /*0ed0*/  @P5 BRA `(.L_x_38) ;  /* 0xfffffffc00ac5947 */ /* 0x000fec000383ffff */
[----:B------:R-:W-:Y:S01]  /*0ee0*/  SHF.R.U32.HI R2, RZ, 0x17, R22 ;  /* 0x00000017ff027819 */ /* 0x000fe20000011616 */
[----:B------:R-:W-:Y:S03]  /*0ef0*/  BSSY.RECONVERGENT B2, `(.L_x_39) ;  /* 0x0000028000027945 */ /* 0x000fe60003800200 */
[C---:B------:R-:W-:Y:S02]  /*0f00*/  LOP3.LUT R0, R2.reuse, 0xe0, RZ, 0xc0, !PT ;  /* 0x000000e002007812 */ /* 0x040fe400078ec0ff */
[----:B------:R-:W-:-:S03]  /*0f10*/  LOP3.LUT P6, RZ, R2, 0x1f, RZ, 0xc0, !PT ;  /* 0x0000001f02ff7812 */ /* 0x000fc600078cc0ff */
[----:B------:R-:W-:-:S05]  /*0f20*/  VIADD R0, R0, 0xffffff80 ;  /* 0xffffff8000007836 */ /* 0x000fca0000000000 */
[----:B------:R-:W-:-:S05]  /*0f30*/  SHF.R.U32.HI R0, RZ, 0x5, R0 ;  /* 0x00000005ff007819 */ /* 0x000fca0000011600 */
[----:B------:R-:W-:-:S05]  /*0f40*/  IMAD.U32 R5, R0, -0x4, RZ ;  /* 0xfffffffc00057824 */ /* 0x000fca00078e00ff */
[C---:B------:R-:W-:Y:S02]  /*0f50*/  ISETP.EQ.AND P3, PT, R5.reuse, -0x18, PT ;  /* 0xffffffe80500780c */ /* 0x040fe40003f62270 */
[C---:B------:R-:W-:Y:S02]  /*0f60*/  ISETP.EQ.AND P4, PT, R5.reuse, -0x14, PT ;  /* 0xffffffec0500780c */ /* 0x040fe40003f82270 */
[C---:B------:R-:W-:Y:S02]  /*0f70*/  ISETP.EQ.AND P0, PT, R5.reuse, -0x10, PT ;  /* 0xfffffff00500780c */ /* 0x040fe40003f02270 */
[C---:B------:R-:W-:Y:S02]  /*0f80*/  ISETP.EQ.AND P1, PT, R5.reuse, -0xc, PT ;  /* 0xfffffff40500780c */ /* 0x040fe40003f22270 */
[C---:B------:R-:W-:Y:S02]  /*0f90*/  ISETP.EQ.AND P2, PT, R5.reuse, -0x8, PT ;  /* 0xfffffff80500780c */ /* 0x040fe40003f42270 */
[----:B------:R-:W-:-:S03]  /*0fa0*/  ISETP.EQ.AND P5, PT, R5, 0x4, PT ;  /* 0x000000040500780c */ /* 0x000fc60003fa2270 */
[----:B------:R-:W-:Y:S01]  /*0fb0*/  @P3 IMAD.MOV.U32 R0, RZ, RZ, R8 ;  /* 0x000000ffff003224 */ /* 0x000fe200078e0008 */
[C---:B------:R-:W-:Y:S01]  /*0fc0*/  ISETP.EQ.AND P3, PT, R5.reuse, -0x4, PT ;  /* 0xfffffffc0500780c */ /* 0x040fe20003f62270 */
[--C-:B------:R-:W-:Y:S01]  /*0fd0*/  @P4 IMAD.MOV.U32 R0, RZ, RZ, R15.reuse ;  /* 0x000000ffff004224 */ /* 0x100fe200078e000f */
[----:B------:R-:W-:Y:S01]  /*0fe0*/  @P4 MOV R3, R8 ;  /* 0x0000000800034202 */ /* 0x000fe20000000f00 */
[----:B------:R-:W-:Y:S01]  /*0ff0*/  @P0 IMAD.MOV.U32 R3, RZ, RZ, R15 ;  /* 0x000000ffff030224 */ /* 0x000fe200078e000f */
[----:B------:R-:W-:Y:S01]  /*1000*/  ISETP.EQ.AND P4, PT, R5, RZ, PT ;  /* 0x000000ff0500720c */ /* 0x000fe20003f82270 */
[--C-:B------:R-:W-:Y:S01]  /*1010*/  @P0 IMAD.MOV.U32 R0, RZ, RZ, R16.reuse ;  /* 0x000000ffff000224 */ /* 0x100fe200078e0010 */
[----:B------:R-:W-:Y:S01]  /*1020*/  @P1 MOV R0, R17 ;  /* 0x0000001100001202 */ /* 0x000fe20000000f00 */
[----:B------:R-:W-:Y:S02]  /*1030*/  @P1 IMAD.MOV.U32 R3, RZ, RZ, R16 ;  /* 0x000000ffff031224 */ /* 0x000fe400078e0010 */
[----:B------:R-:W-:-:S02]  /*1040*/  @P2 IMAD.MOV.U32 R3, RZ, RZ, R17 ;  /* 0x000000ffff032224 */ /* 0x000fc400078e0011 */
[--C-:B------:R-:W-:Y:S02]  /*1050*/  @P2 IMAD.MOV.U32 R0, RZ, RZ, R18.reuse ;  /* 0x000000ffff002224 */ /* 0x100fe400078e0012 */
[----:B------:R-:W-:Y:S02]  /*1060*/  @P3 IMAD.MOV.U32 R3, RZ, RZ, R18 ;  /* 0x000000ffff033224 */ /* 0x000fe400078e0012 */
[----:B------:R-:W-:Y:S02]  /*1070*/  @P3 IMAD.MOV.U32 R0, RZ, RZ, R19 ;  /* 0x000000ffff003224 */ /* 0x000fe400078e0013 */
[----:B------:R-:W-:Y:S01]  /*1080*/  @P4 MOV R3, R19 ;  /* 0x0000001300034202 */ /* 0x000fe20000000f00 */
[--C-:B------:R-:W-:Y:S02]  /*1090*/  @P4 IMAD.MOV.U32 R0, RZ, RZ, R23.reuse ;  /* 0x000000ffff004224 */ /* 0x100fe400078e0017 */
[----:B------:R-:W-:Y:S01]  /*10a0*/  @P5 IMAD.MOV.U32 R3, RZ, RZ, R23 ;  /* 0x000000ffff035224 */ /* 0x000fe200078e0017 */
[----:B------:R-:W-:Y:S06]  /*10b0*/  @!P6 BRA `(.L_x_40) ;  /* 0x00000000002ce947 */ /* 0x000fec0003800000 */
[----:B------:R-:W-:Y:S01]  /*10c0*/  @P0 IMAD.MOV.U32 R4, RZ, RZ, R8 ;  /* 0x000000ffff040224 */ /* 0x000fe200078e0008 */
[----:B------:R-:W-:Y:S01]  /*10d0*/  ISETP.EQ.AND P0, PT, R5, 0x8, PT ;  /* 0x000000080500780c */ /* 0x000fe20003f02270 */
[----:B------:R-:W-:Y:S01]  /*10e0*/  @P1 IMAD.MOV.U32 R4, RZ, RZ, R15 ;  /* 0x000000ffff041224 */ /* 0x000fe200078e000f */
[----:B------:R-:W-:Y:S01]  /*10f0*/  @P2 MOV R4, R16 ;  /* 0x0000001000042202 */ /* 0x000fe20000000f00 */
[----:B------:R-:W-:Y:S01]  /*1100*/  @P3 IMAD.MOV.U32 R4, RZ, RZ, R17 ;  /* 0x000000ffff043224 */ /* 0x000fe200078e0011 */
[----:B------:R-:W-:Y:S01]  /*1110*/  LOP3.LUT R2, R2, 0x1f, RZ, 0xc0, !PT ;  /* 0x0000001f02027812 */ /* 0x000fe200078ec0ff */
[----:B------:R-:W-:Y:S02]  /*1120*/  @P4 IMAD.MOV.U32 R4, RZ, RZ, R18 ;  /* 0x000000ffff044224 */ /* 0x000fe400078e0012 */
[----:B------:R-:W-:Y:S01]  /*1130*/  @P5 IMAD.MOV.U32 R4, RZ, RZ, R19 ;  /* 0x000000ffff045224 */ /* 0x000fe200078e0013 */
[----:B------:R-:W-:-:S05]  /*1140*/  SHF.L.W.U32.HI R0, R3, R2, R0 ;  /* 0x0000000203007219 */ /* 0x000fca0000010e00 */
[----:B------:R-:W-:-:S05]  /*1150*/  @P0 IMAD.MOV.U32 R4, RZ, RZ, R23 ;  /* 0x000000ffff040224 */ /* 0x000fca00078e0017 */
[----:B------:R-:W-:-:S07]  /*1160*/  SHF.L.W.U32.HI R3, R4, R2, R3 ;  /* 0x0000000204037219 */ /* 0x000fce0000010e03 */
.L_x_40:
[----:B------:R-:W-:Y:S05]  /*1170*/  BSYNC.RECONVERGENT B2 ;  /* 0x0000000000027941 */ /* 0x000fea0003800200 */
.L_x_39:
[C---:B------:R-:W-:Y:S01]  /*1180*/  SHF.L.W.U32.HI R13, R3.reuse, 0x2, R0 ;  /* 0x00000002030d7819 */ /* 0x040fe20000010e00 */
[----:B------:R-:W-:Y:S01]  /*1190*/  UMOV UR6, 0x54442d19 ;  /* 0x54442d1900067882 */ /* 0x000fe20000000000 */
[----:B------:R-:W-:Y:S01]  /*11a0*/  SHF.L.U32 R3, R3, 0x2, RZ ;  /* 0x0000000203037819 */ /* 0x000fe200000006ff */
        /* <DEDUP_REMOVED lines=10> */
[----:B------:R-:W-:-:S04]  /*1250*/  IMAD.MOV R0, RZ, RZ, -R12 ;  /* 0x000000ffff007224 */ /* 0x000fc800078e0a0c */
[----:B------:R-:W-:Y:S01]  /*1260*/  @!P0 IMAD.MOV.U32 R12, RZ, RZ, R0 ;  /* 0x000000ffff0c8224 */ /* 0x000fe200078e0000 */
[----:B0-----:R-:W-:-:S10]  /*1270*/  DMUL R4, R2, UR6 ;  /* 0x0000000602047c28 */ /* 0x001fd40008000000 */
[----:B------:R-:W0:Y:S02]  /*1280*/  F2F.F32.F64 R4, R4 ;  /* 0x0000000400047310 */ /* 0x000e240000301000 */
[----:B0-----:R-:W-:-:S07]  /*1290*/  FSEL R0, -R4, R4, !P1 ;  /* 0x0000000404007208 */ /* 0x001fce0004800100 */
.L_x_37:
[----:B------:R-:W-:Y:S05]  /*12a0*/  BSYNC.RECONVERGENT B1 ;  /* 0x0000000000017941 */ /* 0x000fea0003800200 */
.L_x_36:
[----:B------:R-:W-:Y:S01]  /*12b0*/  FMUL R13, R0, R0 ;  /* 0x00000000000d7220 */ /* 0x000fe20000400000 */
[C---:B------:R-:W-:Y:S01]  /*12c0*/  LOP3.LUT R4, R12.reuse, 0x1, RZ, 0xc0, !PT ;  /* 0x000000010c047812 */ /* 0x040fe200078ec0ff */
[----:B------:R-:W0:Y:S01]  /*12d0*/  LDC.64 R2, c[0x0][0x388] ;  /* 0x0000e200ff027b82 */ /* 0x000e220000000a00 */
[----:B------:R-:W-:Y:S02]  /*12e0*/  VIADD R12, R12, 0x1 ;  /* 0x000000010c0c7836 */ /* 0x000fe40000000000 */
[----:B------:R-:W-:Y:S01]  /*12f0*/  FFMA R20, R13, R20, -0.0013887860113754868507 ;  /* 0xbab607ed0d147423 */ /* 0x000fe20000000014 */
[----:B------:R-:W-:Y:S01]  /*1300*/  ISETP.NE.U32.AND P0, PT, R4, 0x1, PT ;  /* 0x000000010400780c */ /* 0x000fe20003f05070 */
[----:B------:R-:W1:Y:S01]  /*1310*/  LDCU UR5, c[0x0][0x394] ;  /* 0x00007280ff0577ac */ /* 0x000e620008000800 */
[----:B------:R-:W-:Y:S01]  /*1320*/  FADD R9, R9, -3.1400001049041748047 ;  /* 0xc048f5c309097421 */ /* 0x000fe20000000000 */
[----:B------:R-:W-:Y:S02]  /*1330*/  LOP3.LUT P1, RZ, R12, 0x2, RZ, 0xc0, !PT ;  /* 0x000000020cff7812 */ /* 0x000fe4000782c0ff */
[----:B------:R-:W-:Y:S01]  /*1340*/  FSEL R22, R21, 0.0083327032625675201416, P0 ;  /* 0x3c0885e415167808 */ /* 0x000fe20000000000 */
[----:B------:R-:W2:Y:S01]  /*1350*/  LDC.64 R4, c[0x0][0x380] ;  /* 0x0000e000ff047b82 */ /* 0x000ea20000000a00 */
[----:B------:R-:W-:-:S02]  /*1360*/  FSEL R20, R20, -0.00019574658654164522886, P0 ;  /* 0xb94d415314147808 */ /* 0x000fc40000000000 */
[----:B------:R-:W-:Y:S02]  /*1370*/  FSEL R10, -R10, -0.16666662693023681641, P0 ;  /* 0xbe2aaaa80a0a7808 */ /* 0x000fe40000000100 */
[----:B------:R-:W-:Y:S01]  /*1380*/  FSEL R0, R0, 1, !P0 ;  /* 0x3f80000000007808 */ /* 0x000fe20004000000 */
[----:B------:R-:W-:-:S04]  /*1390*/  FFMA R20, R13, R20, R22 ;  /* 0x000000140d147223 */ /* 0x000fc80000000016 */
[C---:B------:R-:W-:Y:S01]  /*13a0*/  FFMA R10, R13.reuse, R20, R10 ;  /* 0x000000140d0a7223 */ /* 0x040fe2000000000a */
[----:B------:R-:W-:-:S04]  /*13b0*/  FFMA R13, R13, R0, RZ ;  /* 0x000000000d0d7223 */ /* 0x000fc800000000ff */
[----:B------:R-:W-:Y:S01]  /*13c0*/  FFMA R0, R13, R10, R0 ;  /* 0x0000000a0d007223 */ /* 0x000fe20000000000 */
[----:B0-----:R-:W-:-:S03]  /*13d0*/  IMAD R2, R2, UR4, R7 ;  /* 0x0000000402027c24 */ /* 0x001fc6000f8e0207 */
[----:B------:R-:W-:Y:S01]  /*13e0*/  @P1 FADD R0, RZ, -R0 ;  /* 0x80000000ff001221 */ /* 0x000fe20000000000 */
[----:B------:R-:W-:-:S03]  /*13f0*/  IMAD R3, R2, R3, R6 ;  /* 0x0000000302037224 */ /* 0x000fc600078e0206 */
[----:B------:R-:W-:Y:S01]  /*1400*/  FFMA R9, R0, R9, R11 ;  /* 0x0000000900097223 */ /* 0x000fe2000000000b */
[----:B--2---:R-:W-:-:S04]  /*1410*/  IMAD.WIDE R4, R3, 0x4, R4 ;  /* 0x0000000403047825 */ /* 0x004fc800078e0204 */
[----:B-1----:R-:W-:-:S05]  /*1420*/  FMUL R9, R9, UR5 ;  /* 0x0000000509097c20 */ /* 0x002fca0008400000 */
[----:B------:R0:W-:Y:S02]  /*1430*/  STG.E desc[UR8][R4.64], R9 ;  /* 0x0000000904007986 */ /* 0x0001e4000c101908 */
.L_x_30:
[----:B------:R-:W-:Y:S05]  /*1440*/  BSYNC.RECONVERGENT B0 ;  /* 0x0000000000007941 */ /* 0x000fea0003800200 */
.L_x_29:
[----:B------:R-:W1:Y:S01]  /*1450*/  LDCU UR5, c[0x0][0x390] ;  /* 0x00007200ff0577ac */ /* 0x000e620008000800 */
[----:B------:R-:W-:-:S04]  /*1460*/  UIADD3 UR4, UPT, UPT, UR4, 0x1, URZ ;  /* 0x0000000104047890 */ /* 0x000fc8000fffe0ff */
[----:B-1----:R-:W-:-:S09]  /*1470*/  UISETP.NE.AND UP0, UPT, UR4, UR5, UPT ;  /* 0x000000050400728c */ /* 0x002fd2000bf05270 */
[----:B------:R-:W-:Y:S05]  /*1480*/  BRA.U UP0, `(.L_x_41) ;  /* 0xffffffed00247547 */ /* 0x000fea000b83ffff */
[----:B------:R-:W-:Y:S05]  /*1490*/  EXIT ;  /* 0x000000000000794d */ /* 0x000fea0003800000 */
.L_x_42:
        /* <DEDUP_REMOVED lines=14> */
.L_x_45:


//--------------------- .nv.global.init           --------------------------
	.section	.nv.global.init,"aw",@progbits
	.align	4
.nv.global.init:
	.type		__cudart_i2opi_f,@object
	.size		__cudart_i2opi_f,($str$5 - __cudart_i2opi_f)
__cudart_i2opi_f:
        /*0000*/ 	.byte	0x41, 0x90, 0x43, 0x3c, 0x99, 0x95, 0x62, 0xdb, 0xc0, 0xdd, 0x34, 0xf5, 0xd1, 0x57, 0x27, 0xfc
        /*0010*/ 	.byte	0x29, 0x15, 0x44, 0x4e, 0x6e, 0x83, 0xf9, 0xa2
	.type		$str$5,@object
	.size		$str$5,($str$4 - $str$5)
$str$5:
        /*0018*/ 	.byte	0x0a, 0x00
	.type		$str$4,@object
	.size		$str$4,($str$2 - $str$4)
$str$4:
        /*001a*/ 	.byte	0x25, 0x2e, 0x32, 0x66, 0x09, 0x00
	.type		$str$2,@object
	.size		$str$2,($str$6 - $str$2)
$str$2:
        /*0020*/ 	.byte	0x7c, 0x7c, 0x20, 0x53, 0x61, 0x6d, 0x65, 0x20, 0x7c, 0x7c, 0x0a, 0x00
	.type		$str$6,@object
	.size		$str$6,($str - $str$6)
$str$6:
        /*002c*/ 	.byte	0x3d, 0x3d, 0x3d, 0x20, 0x44, 0x69, 0x73, 0x70, 0x6c, 0x61, 0x79, 0x20, 0x4f, 0x76, 0x65, 0x72
        /*003c*/ 	.byte	0x20, 0x3d, 0x3d, 0x3d, 0x3d, 0x0a, 0x0a, 0x00
	.type		$str,@object
	.size		$str,($str$3 - $str)
$str:
        /*0044*/ 	.byte	0x4d, 0x61, 0x74, 0x72, 0x69, 0x78, 0x20, 0x53, 0x61, 0x6d, 0x65, 0x20, 0x43, 0x68, 0x65, 0x63
        /*0054*/ 	.byte	0x6b, 0x69, 0x6e, 0x67, 0x2e, 0x2e, 0x2e, 0x20, 0x00
	.type		$str$3,@object
	.size		$str$3,($str$1 - $str$3)
$str$3:
        /*005d*/ 	.byte	0x0a, 0x3d, 0x3d, 0x3d, 0x20, 0x4d, 0x61, 0x74, 0x72, 0x69, 0x78, 0x20, 0x44, 0x69, 0x73, 0x70
        /*006d*/ 	.byte	0x6c, 0x61, 0x79, 0x20, 0x40, 0x20, 0x42, 0x61, 0x74, 0x63, 0x68, 0x20, 0x25, 0x64, 0x2c, 0x20
        /*007d*/ 	.byte	0x5b, 0x25, 0x64, 0x3a, 0x25, 0x64, 0x5d, 0x5b, 0x25, 0x64, 0x3a, 0x25, 0x64, 0x5d, 0x3d, 0x3d
        /*008d*/ 	.byte	0x3d, 0x0a, 0x00
	.type		$str$1,@object
	.size		$str$1,(.L_1 - $str$1)
$str$1:
        /*0090*/ 	.byte	0x7c, 0x7c, 0x20, 0x4e, 0x6f, 0x20, 0x53, 0x61, 0x6d, 0x65, 0x20, 0x5b, 0x25, 0x64, 0x5d, 0x20
        /*00a0*/ 	.byte	0x7c, 0x20, 0x5b, 0x25, 0x64, 0x5d, 0x5b, 0x25, 0x64, 0x5d, 0x20, 0x7c, 0x7c, 0x20, 0x6d, 0x61
        /*00b0*/ 	.byte	0x74, 0x31, 0x20, 0x3d, 0x20, 0x25, 0x66, 0x2c, 0x20, 0x6d, 0x61, 0x74, 0x32, 0x20, 0x3d, 0x20
        /*00c0*/ 	.byte	0x25, 0x66, 0x0a, 0x00
.L_1:


//--------------------- .nv.shared.reserved.0     --------------------------
	.section	.nv.shared.reserved.0,"aw",@nobits
	.weak		__nv_reservedSMEM_offset_0_alias
	.size		__nv_reservedSMEM_offset_0_alias, 0, 64
	.other		__nv_reservedSMEM_offset_0_alias,@"STO_CUDA_RESERVED_SHARED STV_DEFAULT"
__nv_reservedSMEM_offset_0_alias:
	.zero		0
	.zero		64


//--------------------- .nv.constant0._ZN5check21matrix_display_kernekEPfiiiiiii --------------------------
	.section	.nv.constant0._ZN5check21matrix_display_kernekEPfiiiiiii,"a",@progbits
	.sectionflags	@""
	.align	4
.nv.constant0._ZN5check21matrix_display_kernekEPfiiiiiii:
	.zero		932


//--------------------- .nv.constant0._ZN5check18matrix_same_kernelEPKfS1_iiif --------------------------
	.section	.nv.constant0._ZN5check18matrix_same_kernelEPKfS1_iiif,"a",@progbits
	.sectionflags	@""
	.align	4
.nv.constant0._ZN5check18matrix_same_kernelEPKfS1_iiif:
	.zero		928


//--------------------- .nv.constant0._ZN5check23matrix_set_value_kernelEPfiiif --------------------------
	.section	.nv.constant0._ZN5check23matrix_set_value_kernelEPfiiif,"a",@progbits
	.sectionflags	@""
	.align	4
.nv.constant0._ZN5check23matrix_set_value_kernelEPfiiif:
	.zero		920


//--------------------- SYMBOLS --------------------------

	.type		.nv.reservedSmem.offset0,@object
	.size		.nv.reservedSmem.offset0,0x4
	.type		vprintf,@function
